def gluon_tcgen05(
    a_ptr,
    b_ptr,
    c_ptr,
    M,
    N,
    K,
    stride_am,
    stride_bk,
    stride_cm,
    BLOCK_M: gl.constexpr,
    BLOCK_N: gl.constexpr,
    BLOCK_K: gl.constexpr,
    DTYPE: gl.constexpr,
    A_LAYOUT: gl.constexpr,
    B_LAYOUT: gl.constexpr,
    C_LAYOUT: gl.constexpr,
    B_SHAPE: gl.constexpr,
    TMEM_LAYOUT: gl.constexpr,
    TMEM_REG: gl.constexpr,
    TRANS_B: gl.constexpr,
    NUM_BUFFERS: gl.constexpr,
):
    a_desc = tma.make_tensor_descriptor(
        a_ptr, [M, K], [stride_am, 1], [BLOCK_M, BLOCK_K], A_LAYOUT
    )
    b_desc = tma.make_tensor_descriptor(
        b_ptr,
        [N, K] if TRANS_B else [K, N],
        [stride_bk, 1],
        B_SHAPE,
        B_LAYOUT,
    )
    c_desc = tma.make_tensor_descriptor(
        c_ptr, [M, N], [stride_cm, 1], [BLOCK_M, BLOCK_N], C_LAYOUT
    )

    a_bufs = gl.allocate_shared_memory(
        DTYPE, [NUM_BUFFERS, BLOCK_M, BLOCK_K], A_LAYOUT
    )
    b_bufs = gl.allocate_shared_memory(DTYPE, [NUM_BUFFERS] + B_SHAPE, B_LAYOUT)

    pid_m = gl.program_id(0)
    pid_n = gl.program_id(1)
    off_m = pid_m * BLOCK_M
    off_n = pid_n * BLOCK_N

    tma_bars = gl.allocate_shared_memory(
        gl.int64, [NUM_BUFFERS, 1], mbarrier.MBarrierLayout()
    )
    mma_bars = gl.allocate_shared_memory(
        gl.int64, [NUM_BUFFERS, 1], mbarrier.MBarrierLayout()
    )
    for i in gl.static_range(NUM_BUFFERS):
        mbarrier.init(tma_bars.index(i), count=1)
        mbarrier.init(mma_bars.index(i), count=1)

    acc_tmem = allocate_tensor_memory(gl.float32, [BLOCK_M, BLOCK_N], TMEM_LAYOUT)
    idx = 0
    phase = 0
    use_acc = False
    for k in range(0, K, BLOCK_K):
        a = a_bufs.index(idx)
        b = b_bufs.index(idx)
        tma_bar = tma_bars.index(idx)
        mma_bar = mma_bars.index(idx)
        mbarrier.expect(
            tma_bar, a_desc.block_type.nbytes + b_desc.block_type.nbytes
        )
        tma.async_copy_global_to_shared(a_desc, [off_m, k], tma_bar, a)
        tma.async_copy_global_to_shared(
            b_desc, [off_n, k] if TRANS_B else [k, off_n], tma_bar, b
        )
        mbarrier.wait(tma_bar, phase=phase)

        if TRANS_B:
            b = b.permute((1, 0))
        tcgen05_mma(a, b, acc_tmem, use_acc=use_acc)
        tcgen05_commit(mma_bar)
        mbarrier.wait(mma_bar, phase=phase)
        use_acc = True

        idx += 1
        if idx == NUM_BUFFERS:
            idx = 0
            phase ^= 1

    for i in gl.static_range(NUM_BUFFERS):
        mbarrier.invalidate(tma_bars.index(i))
        mbarrier.invalidate(mma_bars.index(i))

    acc = acc_tmem.load(TMEM_REG)
    c_smem = gl.allocate_shared_memory(DTYPE, [BLOCK_M, BLOCK_N], C_LAYOUT)
    c_smem.store(acc.to(DTYPE))
    fence_async_shared()
    tma.async_copy_shared_to_global(c_desc, [off_m, off_n], c_smem)
    tma.store_wait(pendings=0)

# config = {"BLOCK_K": 64, "BLOCK_M": 64, "BLOCK_N": 64, "arch": "sm_100", "dtype": "fp16", "num_buffers": 4, "num_warps": 4, "trans_b": 0}
# arch = sm_100


// ===== COMPILED SASS (sm_100a) =====

	.target	sm_100a

	.elftype	@"ET_EXEC"


//--------------------- .note.nv.tkinfo           --------------------------
	.section	.note.nv.tkinfo,"",@"SHT_NOTE"
	.sectionflags	@"SHF_NOTE_NV_TKINFO"
	.tkinfo
        /*0018*/ 	.word	0x00000081
        /*0030*/ 	.string	""
        /*0030*/ 	.string	"ptxas-blackwell"
        /*0030*/ 	.string	"Cuda compilation tools, release 12.9, V12.9.86"
        /*0030*/ 	.string	"Build cuda_12.9.r12.9/compiler.36037853_0"
        /*0030*/ 	.string	"-v  -suppress-debug-info  -lineinfo  -arch sm_100a "



//--------------------- .note.nv.cuver            --------------------------
	.section	.note.nv.cuver,"",@"SHT_NOTE"
	.sectionflags	@"SHF_NOTE_NV_CUVER"
        /*0018*/ 	.short	0x0001
        /*001a*/ 	.short	0x0064
        /*001c*/ 	.short	0x0001
        /*001e*/ 	.short	0x0000
        /*0020*/ 	.short	0x0001
        /*0022*/ 	.short	0x0000


//--------------------- .nv.info                  --------------------------
	.section	.nv.info,"",@"SHT_CUDA_INFO"
	.align	4


	//----- nvinfo : EIATTR_REGCOUNT
	.align		4
        /*0000*/ 	.byte	0x04, 0x2f
        /*0002*/ 	.short	(.L_4 - .L_3)
	.align		4
.L_3:
        /*0004*/ 	.word	index@(gluon_tcgen05)
        /*0008*/ 	.word	0x00000027


	//----- nvinfo : EIATTR_FRAME_SIZE
	.align		4
.L_4:
        /*000c*/ 	.byte	0x04, 0x11
        /*000e*/ 	.short	(.L_6 - .L_5)
	.align		4
.L_5:
        /*0010*/ 	.word	index@($__internal_2_$__cuda_sm10x_tcgen05_guardrail_trap_unallocated_columns_being_dealloced)
        /*0014*/ 	.word	0x00000000


	//----- nvinfo : EIATTR_FRAME_SIZE
	.align		4
.L_6:
        /*0018*/ 	.byte	0x04, 0x11
        /*001a*/ 	.short	(.L_8 - .L_7)
	.align		4
.L_7:
        /*001c*/ 	.word	index@($__internal_1_$__cuda_sm10x_tcgen05_guardrail_trap_phase_invalid_during_alloc)
        /*0020*/ 	.word	0x00000000


	//----- nvinfo : EIATTR_FRAME_SIZE
	.align		4
.L_8:
        /*0024*/ 	.byte	0x04, 0x11
        /*0026*/ 	.short	(.L_10 - .L_9)
	.align		4
.L_9:
        /*0028*/ 	.word	index@($__internal_0_$__cuda_sm10x_tcgen05_guardrail_trap_col_being_dealloced_not_returned_by_alloc)
        /*002c*/ 	.word	0x00000000


	//----- nvinfo : EIATTR_FRAME_SIZE
	.align		4
.L_10:
        /*0030*/ 	.byte	0x04, 0x11
        /*0032*/ 	.short	(.L_12 - .L_11)
	.align		4
.L_11:
        /*0034*/ 	.word	index@(gluon_tcgen05)
        /*0038*/ 	.word	0x00000000


	//----- nvinfo : EIATTR_MIN_STACK_SIZE
	.align		4
.L_12:
        /*003c*/ 	.byte	0x04, 0x12
        /*003e*/ 	.short	(.L_14 - .L_13)
	.align		4
.L_13:
        /*0040*/ 	.word	index@(gluon_tcgen05)
        /*0044*/ 	.word	0x00000000
.L_14:


//--------------------- .nv.info.gluon_tcgen05    --------------------------
	.section	.nv.info.gluon_tcgen05,"",@"SHT_CUDA_INFO"
	.sectionflags	@""
	.align	4


	//----- nvinfo : EIATTR_CUDA_API_VERSION
	.align		4
        /*0000*/ 	.byte	0x04, 0x37
        /*0002*/ 	.short	(.L_16 - .L_15)
.L_15:
        /*0004*/ 	.word	0x00000081


	//----- nvinfo : EIATTR_KPARAM_INFO
	.align		4
.L_16:
        /*0008*/ 	.byte	0x04, 0x17
        /*000a*/ 	.short	(.L_18 - .L_17)
.L_17:
        /*000c*/ 	.word	0x00000000
        /*0010*/ 	.short	0x000a
        /*0012*/ 	.short	0x0048
        /*0014*/ 	.byte	0x00, 0xf4, 0x21, 0x00


	//----- nvinfo : EIATTR_KPARAM_INFO
	.align		4
.L_18:
        /*0018*/ 	.byte	0x04, 0x17
        /*001a*/ 	.short	(.L_20 - .L_19)
.L_19:
        /*001c*/ 	.word	0x00000000
        /*0020*/ 	.short	0x0009
        /*0022*/ 	.short	0x0040
        /*0024*/ 	.byte	0x00, 0xf4, 0x21, 0x00


	//----- nvinfo : EIATTR_KPARAM_INFO
	.align		4
.L_20:
        /*0028*/ 	.byte	0x04, 0x17
        /*002a*/ 	.short	(.L_22 - .L_21)
.L_21:
        /*002c*/ 	.word	0x00000000
        /*0030*/ 	.short	0x0008
        /*0032*/ 	.short	0x0038
        /*0034*/ 	.byte	0x00, 0xf0, 0x21, 0x00


	//----- nvinfo : EIATTR_KPARAM_INFO
	.align		4
.L_22:
        /*0038*/ 	.byte	0x04, 0x17
        /*003a*/ 	.short	(.L_24 - .L_23)
.L_23:
        /*003c*/ 	.word	0x00000000
        /*0040*/ 	.short	0x0007
        /*0042*/ 	.short	0x0030
        /*0044*/ 	.byte	0x00, 0xf0, 0x21, 0x00


	//----- nvinfo : EIATTR_KPARAM_INFO
	.align		4
.L_24:
        /*0048*/ 	.byte	0x04, 0x17
        /*004a*/ 	.short	(.L_26 - .L_25)
.L_25:
        /*004c*/ 	.word	0x00000000
        /*0050*/ 	.short	0x0006
        /*0052*/ 	.short	0x0028
        /*0054*/ 	.byte	0x00, 0xf0, 0x21, 0x00


	//----- nvinfo : EIATTR_KPARAM_INFO
	.align		4
.L_26:
        /*0058*/ 	.byte	0x04, 0x17
        /*005a*/ 	.short	(.L_28 - .L_27)
.L_27:
        /*005c*/ 	.word	0x00000000
        /*0060*/ 	.short	0x0005
        /*0062*/ 	.short	0x0020
        /*0064*/ 	.byte	0x00, 0xf0, 0x11, 0x00


	//----- nvinfo : EIATTR_KPARAM_INFO
	.align		4
.L_28:
        /*0068*/ 	.byte	0x04, 0x17
        /*006a*/ 	.short	(.L_30 - .L_29)
.L_29:
        /*006c*/ 	.word	0x00000000
        /*0070*/ 	.short	0x0004
        /*0072*/ 	.short	0x001c
        /*0074*/ 	.byte	0x00, 0xf0, 0x11, 0x00


	//----- nvinfo : EIATTR_KPARAM_INFO
	.align		4
.L_30:
        /*0078*/ 	.byte	0x04, 0x17
        /*007a*/ 	.short	(.L_32 - .L_31)
.L_31:
        /*007c*/ 	.word	0x00000000
        /*0080*/ 	.short	0x0003
        /*0082*/ 	.short	0x0018
        /*0084*/ 	.byte	0x00, 0xf0, 0x11, 0x00


	//----- nvinfo : EIATTR_KPARAM_INFO
	.align		4
.L_32:
        /*0088*/ 	.byte	0x04, 0x17
        /*008a*/ 	.short	(.L_34 - .L_33)
.L_33:
        /*008c*/ 	.word	0x00000000
        /*0090*/ 	.short	0x0002
        /*0092*/ 	.short	0x0010
        /*0094*/ 	.byte	0x00, 0xf4, 0x21, 0x00


	//----- nvinfo : EIATTR_KPARAM_INFO
	.align		4
.L_34:
        /*0098*/ 	.byte	0x04, 0x17
        /*009a*/ 	.short	(.L_36 - .L_35)
.L_35:
        /*009c*/ 	.word	0x00000000
        /*00a0*/ 	.short	0x0001
        /*00a2*/ 	.short	0x0008
        /*00a4*/ 	.byte	0x00, 0xf4, 0x21, 0x00


	//----- nvinfo : EIATTR_KPARAM_INFO
	.align		4
.L_36:
        /*00a8*/ 	.byte	0x04, 0x17
        /*00aa*/ 	.short	(.L_38 - .L_37)
.L_37:
        /*00ac*/ 	.word	0x00000000
        /*00b0*/ 	.short	0x0000
        /*00b2*/ 	.short	0x0000
        /*00b4*/ 	.byte	0x00, 0xf4, 0x21, 0x00


	//----- nvinfo : EIATTR_AT_ENTRY_FRAGMENTS
	.align		4
.L_38:
        /*00b8*/ 	.byte	0x04, 0x4f
        /*00ba*/ 	.short	(.L_40 - .L_39)


	//   ....[0]....
.L_39:
        /*00bc*/ 	.word	0x00000004


	//----- nvinfo : EIATTR_RESERVED_SMEM_USED
	.align		4
.L_40:
        /*00c0*/ 	.byte	0x01, 0x41
	.zero		2


	//----- nvinfo : EIATTR_SPARSE_MMA_MASK
	.align		4
        /*00c4*/ 	.byte	0x03, 0x50
        /*00c6*/ 	.short	0x0000


	//----- nvinfo : EIATTR_TCGEN05_1CTA_USED
	.align		4
        /*00c8*/ 	.byte	0x01, 0x51
	.zero		2


	//----- nvinfo : EIATTR_MAXREG_COUNT
	.align		4
        /*00cc*/ 	.byte	0x03, 0x1b
        /*00ce*/ 	.short	0x00ff


	//----- nvinfo : EIATTR_NUM_BARRIERS
	.align		4
        /*00d0*/ 	.byte	0x02, 0x4c
        /*00d2*/ 	.byte	0x01
	.zero		1


	//----- nvinfo : EIATTR_INT_WARP_WIDE_INSTR_OFFSETS
	.align		4
        /*00d4*/ 	.byte	0x04, 0x31
        /*00d6*/ 	.short	(.L_42 - .L_41)


	//   ....[0]....
.L_41:
        /*00d8*/ 	.word	0x00001720


	//   ....[1]....
        /*00dc*/ 	.word	0x00001740


	//   ....[2]....
        /*00e0*/ 	.word	0x000017c0


	//   ....[3]....
        /*00e4*/ 	.word	0x00001b80


	//   ....[4]....
        /*00e8*/ 	.word	0x00001b90


	//   ....[5]....
        /*00ec*/ 	.word	0x00001ba0


	//   ....[6]....
        /*00f0*/ 	.word	0x00001bb0


	//   ....[7]....
        /*00f4*/ 	.word	0x00001ed0


	//   ....[8]....
        /*00f8*/ 	.word	0x00001ee0


	//   ....[9]....
        /*00fc*/ 	.word	0x00002050


	//   ....[10]....
        /*0100*/ 	.word	0x000020a0


	//   ....[11]....
        /*0104*/ 	.word	0x000020b0


	//   ....[12]....
        /*0108*/ 	.word	0x000020e0


	//   ....[13]....
        /*010c*/ 	.word	0x000023d0


	//   ....[14]....
        /*0110*/ 	.word	0x000023e0


	//   ....[15]....
        /*0114*/ 	.word	0x00002780


	//   ....[16]....
        /*0118*/ 	.word	0x00002790


	//   ....[17]....
        /*011c*/ 	.word	0x00002b00


	//   ....[18]....
        /*0120*/ 	.word	0x00002b50


	//----- nvinfo : EIATTR_COOP_GROUP_MASK_REGIDS
	.align		4
.L_42:
        /*0124*/ 	.byte	0x04, 0x29
        /*0126*/ 	.short	(.L_44 - .L_43)


	//   ....[0]....
.L_43:
        /*0128*/ 	.word	0xffffffff


	//   ....[1]....
        /*012c*/ 	.word	0xffffffff


	//   ....[2]....
        /*0130*/ 	.word	0xffffffff


	//   ....[3]....
        /*0134*/ 	.word	0xffffffff


	//   ....[4]....
        /*0138*/ 	.word	0xffffffff


	//   ....[5]....
        /*013c*/ 	.word	0xffffffff


	//   ....[6]....
        /*0140*/ 	.word	0xffffffff


	//   ....[7]....
        /*0144*/ 	.word	0xffffffff


	//   ....[8]....
        /*0148*/ 	.word	0xffffffff


	//   ....[9]....
        /*014c*/ 	.word	0xffffffff


	//----- nvinfo : EIATTR_COOP_GROUP_INSTR_OFFSETS
	.align		4
.L_44:
        /*0150*/ 	.byte	0x04, 0x28
        /*0152*/ 	.short	(.L_46 - .L_45)


	//   ....[0]....
.L_45:
        /*0154*/ 	.word	0x00000050


	//   ....[1]....
        /*0158*/ 	.word	0x00000310


	//   ....[2]....
        /*015c*/ 	.word	0x00000500


	//   ....[3]....
        /*0160*/ 	.word	0x000009c0


	//   ....[4]....
        /*0164*/ 	.word	0x00000b00


	//   ....[5]....
        /*0168*/ 	.word	0x00000fb0


	//   ....[6]....
        /*016c*/ 	.word	0x000010f0


	//   ....[7]....
        /*0170*/ 	.word	0x000015e0


	//   ....[8]....
        /*0174*/ 	.word	0x00002990


	//   ....[9]....
        /*0178*/ 	.word	0x00002c00


	//----- nvinfo : EIATTR_VRC_CTA_INIT_COUNT
	.align		4
.L_46:
        /*017c*/ 	.byte	0x02, 0x4a
        /*017e*/ 	.byte	0x80
	.zero		1


	//----- nvinfo : EIATTR_MBARRIER_INSTR_OFFSETS
	.align		4
        /*0180*/ 	.byte	0x04, 0x39
        /*0182*/ 	.short	(.L_48 - .L_47)


	//   ....[0]....
.L_47:
        /*0184*/ 	.word	0x000017e0
        /*0188*/ 	.word	0x000000ff
        /*018c*/ 	.word	0x00010000
        /*0190*/ 	.short	0x0100
        /*0192*/ 	.byte	0x08
	.zero		1


	//   ....[1]....
        /*0194*/ 	.word	0x000017f0
        /*0198*/ 	.word	0x000000ff
        /*019c*/ 	.word	0x00010020
        /*01a0*/ 	.short	0x0100
        /*01a2*/ 	.byte	0x08
	.zero		1


	//   ....[2]....
        /*01a4*/ 	.word	0x000018a0
        /*01a8*/ 	.word	0x000000ff
        /*01ac*/ 	.word	0x00010008
        /*01b0*/ 	.short	0x0100
        /*01b2*/ 	.byte	0x08
	.zero		1


	//   ....[3]....
        /*01b4*/ 	.word	0x000018b0
        /*01b8*/ 	.word	0x000000ff
        /*01bc*/ 	.word	0x00010028
        /*01c0*/ 	.short	0x0100
        /*01c2*/ 	.byte	0x08
	.zero		1


	//   ....[4]....
        /*01c4*/ 	.word	0x00001990
        /*01c8*/ 	.word	0x000000ff
        /*01cc*/ 	.word	0x00010010
        /*01d0*/ 	.short	0x0100
        /*01d2*/ 	.byte	0x08
	.zero		1


	//   ....[5]....
        /*01d4*/ 	.word	0x000019a0
        /*01d8*/ 	.word	0x000000ff
        /*01dc*/ 	.word	0x00010030
        /*01e0*/ 	.short	0x0100
        /*01e2*/ 	.byte	0x08
	.zero		1


	//   ....[6]....
        /*01e4*/ 	.word	0x00001ab0
        /*01e8*/ 	.word	0x000000ff
        /*01ec*/ 	.word	0x00010018
        /*01f0*/ 	.short	0x0100
        /*01f2*/ 	.byte	0x08
	.zero		1


	//   ....[7]....
        /*01f4*/ 	.word	0x00001ac0
        /*01f8*/ 	.word	0x000000ff
        /*01fc*/ 	.word	0x00010038
        /*0200*/ 	.short	0x0100
        /*0202*/ 	.byte	0x08
	.zero		1


	//   ....[8]....
        /*0204*/ 	.word	0x00001c90
        /*0208*/ 	.word	0x000000ff
        /*020c*/ 	.word	0x00010000
        /*0210*/ 	.short	0x010a
        /*0212*/ 	.byte	0x08
	.zero		1


	//   ....[9]....
        /*0214*/ 	.word	0x00001f30
        /*0218*/ 	.word	0x000000ff
        /*021c*/ 	.word	0x00010020
        /*0220*/ 	.short	0x010a
        /*0222*/ 	.byte	0x08
	.zero		1


	//   ....[10]....
        /*0224*/ 	.word	0x00002150
        /*0228*/ 	.word	0x000000ff
        /*022c*/ 	.word	0x00010000
        /*0230*/ 	.short	0x010a
        /*0232*/ 	.byte	0x1c
	.zero		1


	//   ....[11]....
        /*0234*/ 	.word	0x00002420
        /*0238*/ 	.word	0x000000ff
        /*023c*/ 	.word	0x00010020
        /*0240*/ 	.short	0x010a
        /*0242*/ 	.byte	0x1c
	.zero		1


	//   ....[12]....
        /*0244*/ 	.word	0x00002500
        /*0248*/ 	.word	0x000000ff
        /*024c*/ 	.word	0x00010000
        /*0250*/ 	.short	0x0108
        /*0252*/ 	.byte	0x08
	.zero		1


	//   ....[13]....
        /*0254*/ 	.word	0x00002510
        /*0258*/ 	.word	0x000000ff
        /*025c*/ 	.word	0x00010020
        /*0260*/ 	.short	0x0108
        /*0262*/ 	.byte	0x08
	.zero		1


	//   ....[14]....
        /*0264*/ 	.word	0x00002560
        /*0268*/ 	.word	0x000000ff
        /*026c*/ 	.word	0x00010008
        /*0270*/ 	.short	0x0108
        /*0272*/ 	.byte	0x08
	.zero		1


	//   ....[15]....
        /*0274*/ 	.word	0x00002570
        /*0278*/ 	.word	0x000000ff
        /*027c*/ 	.word	0x00010028
        /*0280*/ 	.short	0x0108
        /*0282*/ 	.byte	0x08
	.zero		1


	//   ....[16]....
        /*0284*/ 	.word	0x000025c0
        /*0288*/ 	.word	0x000000ff
        /*028c*/ 	.word	0x00010010
        /*0290*/ 	.short	0x0108
        /*0292*/ 	.byte	0x08
	.zero		1


	//   ....[17]....
        /*0294*/ 	.word	0x000025d0
        /*0298*/ 	.word	0x000000ff
        /*029c*/ 	.word	0x00010030
        /*02a0*/ 	.short	0x0108
        /*02a2*/ 	.byte	0x08
	.zero		1


	//   ....[18]....
        /*02a4*/ 	.word	0x00002620
        /*02a8*/ 	.word	0x000000ff
        /*02ac*/ 	.word	0x00010018
        /*02b0*/ 	.short	0x0108
        /*02b2*/ 	.byte	0x08
	.zero		1


	//   ....[19]....
        /*02b4*/ 	.word	0x00002630
        /*02b8*/ 	.word	0x000000ff
        /*02bc*/ 	.word	0x00010038
        /*02c0*/ 	.short	0x0108
        /*02c2*/ 	.byte	0x08
	.zero		1


	//   ....[20]....
        /*02c4*/ 	.word	0x00002c20
        /*02c8*/ 	.word	0x000000ff
        /*02cc*/ 	.word	0x00010000
        /*02d0*/ 	.short	0x010a
        /*02d2*/ 	.byte	0x08
	.zero		1


	//   ....[21]....
        /*02d4*/ 	.word	0x00002c50
        /*02d8*/ 	.word	0x000000ff
        /*02dc*/ 	.word	0x00010020
        /*02e0*/ 	.short	0x010a
        /*02e2*/ 	.byte	0x08
	.zero		1


	//   ....[22]....
        /*02e4*/ 	.word	0x00002c80
        /*02e8*/ 	.word	0x000000ff
        /*02ec*/ 	.word	0x00010000
        /*02f0*/ 	.short	0x010a
        /*02f2*/ 	.byte	0x1c
	.zero		1


	//   ....[23]....
        /*02f4*/ 	.word	0x00002cb0
        /*02f8*/ 	.word	0x000000ff
        /*02fc*/ 	.word	0x00010020
        /*0300*/ 	.short	0x010a
        /*0302*/ 	.byte	0x1c
	.zero		1


	//----- nvinfo : EIATTR_NUM_MBARRIERS
	.align		4
.L_48:
        /*0304*/ 	.byte	0x03, 0x38
        /*0306*/ 	.short	0x0008


	//----- nvinfo : EIATTR_EXIT_INSTR_OFFSETS
	.align		4
        /*0308*/ 	.byte	0x04, 0x1c
        /*030a*/ 	.short	(.L_50 - .L_49)


	//   ....[0]....
.L_49:
        /*030c*/ 	.word	0x00002c10


	//----- nvinfo : EIATTR_REQNTID
	.align		4
.L_50:
        /*0310*/ 	.byte	0x04, 0x10
        /*0312*/ 	.short	(.L_52 - .L_51)
.L_51:
        /*0314*/ 	.word	0x00000080
        /*0318*/ 	.word	0x00000001
        /*031c*/ 	.word	0x00000001


	//----- nvinfo : EIATTR_CRS_STACK_SIZE
	.align		4
.L_52:
        /*0320*/ 	.byte	0x04, 0x1e
        /*0322*/ 	.short	(.L_54 - .L_53)
.L_53:
        /*0324*/ 	.word	0x00000000


	//----- nvinfo : EIATTR_CBANK_PARAM_SIZE
	.align		4
.L_54:
        /*0328*/ 	.byte	0x03, 0x19
        /*032a*/ 	.short	0x0050


	//----- nvinfo : EIATTR_PARAM_CBANK
	.align		4
        /*032c*/ 	.byte	0x04, 0x0a
        /*032e*/ 	.short	(.L_56 - .L_55)
	.align		4
.L_55:
        /*0330*/ 	.word	index@(.nv.constant0.gluon_tcgen05)
        /*0334*/ 	.short	0x0380
        /*0336*/ 	.short	0x0050


	//----- nvinfo : EIATTR_SW_WAR
	.align		4
.L_56:
        /*0338*/ 	.byte	0x04, 0x36
        /*033a*/ 	.short	(.L_58 - .L_57)
.L_57:
        /*033c*/ 	.word	0x00000008
.L_58:


//--------------------- .nv.compat                --------------------------
	.section	.nv.compat,"",@"SHT_CUDA_COMPAT_INFO"
	.align	4
        /*0000*/ 	.byte	0x02, 0x02, 0x02, 0x00, 0x02, 0x05, 0x05, 0x00, 0x02, 0x03, 0x03, 0x00, 0x02, 0x06, 0x01, 0x00


//--------------------- .nv.callgraph             --------------------------
	.section	.nv.callgraph,"",@"SHT_CUDA_CALLGRAPH"
	.align	4
	.sectionentsize	8
	.align		4
        /*0000*/ 	.word	0x00000000
	.align		4
        /*0004*/ 	.word	0xffffffff
	.align		4
        /*0008*/ 	.word	0x00000000
	.align		4
        /*000c*/ 	.word	0xfffffffe
	.align		4
        /*0010*/ 	.word	0x00000000
	.align		4
        /*0014*/ 	.word	0xfffffffd
	.align		4
        /*0018*/ 	.word	0x00000000
	.align		4
        /*001c*/ 	.word	0xfffffffc


//--------------------- .text.gluon_tcgen05       --------------------------
	.section	.text.gluon_tcgen05,"ax",@progbits
	.align	128
        .global         gluon_tcgen05
        .type           gluon_tcgen05,@function
        .size           gluon_tcgen05,(.L_x_85 - gluon_tcgen05)
        .other          gluon_tcgen05,@"STO_CUDA_ENTRY STV_DEFAULT"
gluon_tcgen05:
.text.gluon_tcgen05:
[----:B------:R-:W1:Y:S01]  /*0000*/  LDC R1, c[0x0][0x37c] ;  /* 0x0000df00ff017b82 */ /* 0x000e620000000800 */
[----:B------:R-:W2:Y:S02]  /*0010*/  S2R R0, SR_TID.X ;  /* 0x0000000000007919 */ /* 0x000ea40000002100 */
[----:B--2---:R-:W-:-:S13]  /*0020*/  ISETP.GE.U32.AND P2, PT, R0, 0x20, PT ;  /* 0x000000200000780c */ /* 0x004fda0003f46070 */
[----:B------:R-:W-:Y:S05]  /*0030*/  @P2 BRA `(.L_x_0) ;  /* 0x0000000000b82947 */ /* 0x000fea0003800000 */
[----:B------:R-:W2:Y:S01]  /*0040*/  S2UR UR6, SR_CgaCtaId ;  /* 0x00000000000679c3 */ /* 0x000ea20000008800 */
[----:B------:R-:W-:Y:S01]  /*0050*/  NOP ;  /* 0x0000000000007918 */ /* 0x000fe20000000000 */
[----:B------:R-:W-:Y:S02]  /*0060*/  UMOV UR4, 0x40 ;  /* 0x0000004000047882 */ /* 0x000fe40000000000 */
[----:B--2---:R-:W-:-:S09]  /*0070*/  ULEA UR4, UR6, UR4, 0x18 ;  /* 0x0000000406047291 */ /* 0x004fd2000f8ec0ff */
[----:B------:R-:W2:Y:S01]  /*0080*/  LDS.U8 R2, [UR4] ;  /* 0x00000004ff027984 */ /* 0x000ea20008000000 */
[----:B------:R-:W-:Y:S02]  /*0090*/  UMOV UR4, 0x400 ;  /* 0x0000040000047882 */ /* 0x000fe40000000000 */
[----:B------:R-:W-:Y:S01]  /*00a0*/  ULEA UR4, UR6, UR4, 0x18 ;  /* 0x0000000406047291 */ /* 0x000fe2000f8ec0ff */
[----:B--2---:R-:W-:-:S13]  /*00b0*/  ISETP.NE.AND P0, PT, R2, RZ, PT ;  /* 0x000000ff0200720c */ /* 0x004fda0003f05270 */
[----:B------:R-:W-:Y:S05]  /*00c0*/  @P0 BRA `(.L_x_1) ;  /* 0x00000000007c0947 */ /* 0x000fea0003800000 */
[----:B------:R-:W-:-:S13]  /*00d0*/  ELECT P0, URZ, PT ;  /* 0x0000000000ff782f */ /* 0x000fda0003800000 */
[----:B------:R-:W-:Y:S05]  /*00e0*/  @!P0 BRA `(.L_x_2) ;  /* 0x0000000000848947 */ /* 0x000fea0003800000 */
[----:B------:R-:W-:Y:S01]  /*00f0*/  UMOV UR5, 0x2 ;  /* 0x0000000200057882 */ /* 0x000fe20000000000 */
[----:B------:R-:W-:Y:S02]  /*0100*/  IMAD.MOV.U32 R5, RZ, RZ, 0x1 ;  /* 0x00000001ff057424 */ /* 0x000fe400078e00ff */
[----:B------:R-:W-:Y:S02]  /*0110*/  IMAD.MOV.U32 R3, RZ, RZ, 0x3 ;  /* 0x00000003ff037424 */ /* 0x000fe400078e00ff */
[----:B------:R-:W-:Y:S04]  /*0120*/  DEPBAR.LE SB2, 0x36 ;  /* 0x0000ad800000791a */ /* 0x000fe80000000000 */
[----:B------:R-:W2:Y:S02]  /*0130*/  UTCATOMSWS.FIND_AND_SET.ALIGN UP0, UR5, UR5 ;  /* 0x00000005000575e3 */ /* 0x000ea40008000800 */
[----:B--2---:R-:W-:-:S04]  /*0140*/  PLOP3.LUT P0, PT, PT, PT, UP0, 0x80, 0x8 ;  /* 0x000000000008781c */ /* 0x004fc80003f0f008 */
[----:B------:R-:W-:-:S04]  /*0150*/  SEL R2, RZ, 0xffffffff, !P0 ;  /* 0xffffffffff027807 */ /* 0x000fc80004000000 */
[----:B------:R-:W-:Y:S01]  /*0160*/  ISETP.NE.AND P0, PT, R2, RZ, PT ;  /* 0x000000ff0200720c */ /* 0x000fe20003f05270 */
[----:B------:R-:W-:-:S12]  /*0170*/  IMAD.U32 R2, RZ, RZ, UR5 ;  /* 0x00000005ff027e24 */ /* 0x000fd8000f8e00ff */
[----:B------:R-:W-:Y:S05]  /*0180*/  @P0 BRA `(.L_x_3) ;  /* 0x0000000000240947 */ /* 0x000fea0003800000 */
.L_x_4:
[----:B------:R-:W-:Y:S05]  /*0190*/  NANOSLEEP 0x64 ;  /* 0x000000640000795d */ /* 0x000fea0003800000 */
[----:B------:R-:W-:-:S05]  /*01a0*/  UMOV UR5, 0x2 ;  /* 0x0000000200057882 */ /* 0x000fca0000000000 */
[----:B------:R-:W-:Y:S04]  /*01b0*/  DEPBAR.LE SB2, 0x36 ;  /* 0x0000ad800000791a */ /* 0x000fe80000000000 */
[----:B------:R-:W2:Y:S02]  /*01c0*/  UTCATOMSWS.FIND_AND_SET.ALIGN UP0, UR5, UR5 ;  /* 0x00000005000575e3 */ /* 0x000ea40008000800 */
[----:B--2---:R-:W-:-:S04]  /*01d0*/  PLOP3.LUT P0, PT, PT, PT, UP0, 0x80, 0x8 ;  /* 0x000000000008781c */ /* 0x004fc80003f0f008 */
[----:B------:R-:W-:-:S04]  /*01e0*/  SEL R2, RZ, 0xffffffff, !P0 ;  /* 0xffffffffff027807 */ /* 0x000fc80004000000 */
[----:B------:R-:W-:Y:S01]  /*01f0*/  ISETP.NE.AND P0, PT, R2, RZ, PT ;  /* 0x000000ff0200720c */ /* 0x000fe20003f05270 */
[----:B------:R-:W-:-:S12]  /*0200*/  IMAD.U32 R2, RZ, RZ, UR5 ;  /* 0x00000005ff027e24 */ /* 0x000fd8000f8e00ff */
[----:B------:R-:W-:Y:S05]  /*0210*/  @!P0 BRA `(.L_x_4) ;  /* 0xfffffffc00dc8947 */ /* 0x000fea000383ffff */
.L_x_3:
[C---:B------:R-:W-:Y:S01]  /*0220*/  VIADD R4, R2.reuse, 0x10 ;  /* 0x0000001002047836 */ /* 0x040fe20000000000 */
[----:B------:R-:W-:Y:S01]  /*0230*/  UMOV UR5, 0x50 ;  /* 0x0000005000057882 */ /* 0x000fe20000000000 */
[----:B------:R-:W-:Y:S01]  /*0240*/  SHF.L.U32 R3, R3, R2, RZ ;  /* 0x0000000203037219 */ /* 0x000fe200000006ff */
[----:B------:R-:W-:Y:S01]  /*0250*/  ULEA UR5, UR6, UR5, 0x18 ;  /* 0x0000000506057291 */ /* 0x000fe2000f8ec0ff */
[----:B------:R-:W-:Y:S01]  /*0260*/  IMAD.SHL.U32 R2, R2, 0x20, RZ ;  /* 0x0000002002027824 */ /* 0x000fe200078e00ff */
[----:B------:R-:W-:-:S04]  /*0270*/  SHF.L.U32 R4, R5, R4, RZ ;  /* 0x0000000405047219 */ /* 0x000fc800000006ff */
[----:B------:R-:W-:-:S05]  /*0280*/  LOP3.LUT R3, R4, R3, RZ, 0xfc, !PT ;  /* 0x0000000304037212 */ /* 0x000fca00078efcff */
[----:B------:R2:W-:Y:S04]  /*0290*/  ATOMS.OR RZ, [UR5], R3 ;  /* 0x00000003ffff798c */ /* 0x0005e8000b000005 */
[----:B------:R2:W-:Y:S01]  /*02a0*/  STS [UR4], R2 ;  /* 0x00000002ff007988 */ /* 0x0005e20008000804 */
[----:B------:R-:W-:Y:S05]  /*02b0*/  BRA `(.L_x_2) ;  /* 0x0000000000107947 */ /* 0x000fea0003800000 */
.L_x_1:
[----:B------:R-:W-:Y:S01]  /*02c0*/  IMAD.MOV.U32 R3, RZ, RZ, -0x1 ;  /* 0xffffffffff037424 */ /* 0x000fe200078e00ff */
[----:B------:R-:W-:-:S04]  /*02d0*/  MOV R2, 0x300 ;  /* 0x0000030000027802 */ /* 0x000fc80000000f00 */
[----:B------:R2:W-:Y:S03]  /*02e0*/  STS [UR4], R3 ;  /* 0x00000003ff007988 */ /* 0x0005e60008000804 */
[----:B-12---:R-:W-:Y:S05]  /*02f0*/  CALL.REL.NOINC `($__internal_1_$__cuda_sm10x_tcgen05_guardrail_trap_phase_invalid_during_alloc) ;  /* 0x0000002800847944 */ /* 0x006fea0003c00000 */
.L_x_2:
[----:B------:R-:W-:Y:S05]  /*0300*/  WARPSYNC.ALL ;  /* 0x0000000000007948 */ /* 0x000fea0003800000 */
[----:B------:R-:W-:Y:S01]  /*0310*/  NOP ;  /* 0x0000000000007918 */ /* 0x000fe20000000000 */
.L_x_0:
[----:B------:R-:W3:Y:S08]  /*0320*/  S2UR UR4, SR_CgaCtaId ;  /* 0x00000000000479c3 */ /* 0x000ef00000008800 */
[----:B------:R-:W-:Y:S01]  /*0330*/  BAR.SYNC.DEFER_BLOCKING 0x0 ;  /* 0x0000000000007b1d */ /* 0x000fe20000010000 */
[----:B------:R-:W-:-:S05]  /*0340*/  LOP3.LUT R36, R0, 0x7f, RZ, 0xc0, !PT ;  /* 0x0000007f00247812 */ /* 0x000fca00078ec0ff */
[----:B------:R-:W-:Y:S02]  /*0350*/  UMOV UR8, 0x400 ;  /* 0x0000040000087882 */ /* 0x000fe40000000000 */
[----:B--2---:R-:W2:Y:S08]  /*0360*/  LDC R3, c[0x0][0x398] ;  /* 0x0000e600ff037b82 */ /* 0x004eb00000000800 */
[----:B------:R-:W4:Y:S01]  /*0370*/  LDC R6, c[0x0][0x3a0] ;  /* 0x0000e800ff067b82 */ /* 0x000f220000000800 */
[----:B---3--:R-:W-:-:S07]  /*0380*/  ULEA UR8, UR4, UR8, 0x18 ;  /* 0x0000000804087291 */ /* 0x008fce000f8ec0ff */
[----:B------:R-:W3:Y:S02]  /*0390*/  S2UR UR9, SR_CTAID.Y ;  /* 0x00000000000979c3 */ /* 0x000ee40000002600 */
[----:B------:R-:W5:Y:S06]  /*03a0*/  LDS R4, [UR8] ;  /* 0x00000008ff047984 */ /* 0x000f6c0008000800 */
[----:B------:R-:W-:Y:S06]  /*03b0*/  BAR.SYNC.DEFER_BLOCKING 0x0 ;  /* 0x0000000000007b1d */ /* 0x000fec0000010000 */
[----:B------:R-:W-:Y:S05]  /*03c0*/  @P2 BRA `(.L_x_5) ;  /* 0x0000000000182947 */ /* 0x000fea0003800000 */
[----:B------:R-:W-:Y:S01]  /*03d0*/  ELECT P0, URZ, PT ;  /* 0x0000000000ff782f */ /* 0x000fe20003800000 */
[----:B------:R-:W-:Y:S01]  /*03e0*/  IMAD.MOV.U32 R2, RZ, RZ, 0x1 ;  /* 0x00000001ff027424 */ /* 0x000fe200078e00ff */
[----:B------:R-:W-:Y:S01]  /*03f0*/  UMOV UR5, 0x40 ;  /* 0x0000004000057882 */ /* 0x000fe20000000000 */
[----:B------:R-:W-:Y:S01]  /*0400*/  UVIRTCOUNT.DEALLOC.SMPOOL 0x80 ;  /* 0x000000800000784c */ /* 0x000fe20000000000 */
[----:B------:R-:W-:-:S09]  /*0410*/  ULEA UR5, UR4, UR5, 0x18 ;  /* 0x0000000504057291 */ /* 0x000fd2000f8ec0ff */
[----:B------:R5:W-:Y:S03]  /*0420*/  @P0 STS.U8 [UR5], R2 ;  /* 0x00000002ff000988 */ /* 0x000be60008000005 */
.L_x_5:
[----:B------:R-:W5:Y:S01]  /*0430*/  S2UR UR4, SR_CTAID.Z ;  /* 0x00000000000479c3 */ /* 0x000f620000002700 */
[----:B------:R-:W4:Y:S01]  /*0440*/  LDCU UR5, c[0x0][0x370] ;  /* 0x00006e00ff0577ac */ /* 0x000f220008000800 */
[C---:B------:R-:W-:Y:S01]  /*0450*/  ISETP.GE.U32.AND P0, PT, R36.reuse, 0x20, PT ;  /* 0x000000202400780c */ /* 0x040fe20003f06070 */
[----:B--2--5:R-:W-:Y:S01]  /*0460*/  VIADD R2, R3, 0xffffffff ;  /* 0xffffffff03027836 */ /* 0x024fe20000000000 */
[C---:B------:R-:W-:Y:S01]  /*0470*/  ISETP.NE.U32.AND P3, PT, R36.reuse, RZ, PT ;  /* 0x000000ff2400720c */ /* 0x040fe20003f65070 */
[----:B------:R-:W2:Y:S01]  /*0480*/  LDCU UR6, c[0x0][0x374] ;  /* 0x00006e80ff0677ac */ /* 0x000ea20008000800 */
[----:B------:R-:W-:Y:S01]  /*0490*/  LEA R10, R36, UR8, 0x2 ;  /* 0x00000008240a7c11 */ /* 0x000fe2000f8e10ff */
[----:B----4-:R-:W-:Y:S01]  /*04a0*/  VIADD R11, R6, 0xffffffff ;  /* 0xffffffff060b7836 */ /* 0x010fe20000000000 */
[----:B------:R-:W4:Y:S01]  /*04b0*/  S2UR UR7, SR_CTAID.X ;  /* 0x00000000000779c3 */ /* 0x000f220000002500 */
[----:B------:R-:W5:Y:S01]  /*04c0*/  LDCU.64 UR20, c[0x0][0x3c0] ;  /* 0x00007800ff1477ac */ /* 0x000f620008000a00 */
[----:B------:R-:W-:Y:S01]  /*04d0*/  R2UR UR23, R4 ;  /* 0x00000000041772ca */ /* 0x000fe200000e0000 */
[----:B------:R-:W-:Y:S04]  /*04e0*/  BSSY.RECONVERGENT B0, `(.L_x_6) ;  /* 0x0000011000007945 */ /* 0x000fe80003800200 */
[----:B------:R3:W-:Y:S01]  /*04f0*/  @!P0 STS [R10], RZ ;  /* 0x000000ff0a008388 */ /* 0x0007e20000000800 */
[----:B------:R-:W-:-:S03]  /*0500*/  NOP ;  /* 0x0000000000007918 */ /* 0x000fc60000000000 */
[----:B------:R3:W-:Y:S02]  /*0510*/  @!P3 STS [UR8+0x24], R2 ;  /* 0x00002402ff00b988 */ /* 0x0007e40008000808 */
[----:B--23--:R-:W-:Y:S02]  /*0520*/  UIMAD UR4, UR4, UR6, UR9 ;  /* 0x00000006040472a4 */ /* 0x00cfe4000f8e0209 */
[----:B------:R2:W-:Y:S02]  /*0530*/  @!P3 STS [UR8+0x20], R11 ;  /* 0x0000200bff00b988 */ /* 0x0005e40008000808 */
[----:B----4-:R-:W-:-:S04]  /*0540*/  UIMAD UR4, UR4, UR5, UR7 ;  /* 0x00000005040472a4 */ /* 0x010fc8000f8e0207 */
[----:B------:R-:W-:-:S04]  /*0550*/  UIMAD UR4, UR4, 0x180, URZ ;  /* 0x00000180040478a4 */ /* 0x000fc8000f8e02ff */
[----:B-----5:R-:W-:-:S04]  /*0560*/  UIADD3 UR24, UP0, UPT, UR4, UR20, URZ ;  /* 0x0000001404187290 */ /* 0x020fc8000ff1e0ff */
[----:B------:R-:W-:Y:S01]  /*0570*/  ULEA.HI.X.SX32 UR25, UR4, UR21, 0x1, UP0 ;  /* 0x0000001504197291 */ /* 0x000fe200080f0eff */
[----:B--2---:R-:W-:Y:S11]  /*0580*/  @P3 BRA `(.L_x_7) ;  /* 0x0000000000183947 */ /* 0x004ff60003800000 */
[----:B------:R-:W2:Y:S01]  /*0590*/  LDS R3, [UR8+0x8] ;  /* 0x00000808ff037984 */ /* 0x000ea20008000800 */
[----:B------:R-:W3:Y:S01]  /*05a0*/  LDC.64 R8, c[0x0][0x380] ;  /* 0x0000e000ff087b82 */ /* 0x000ee20000000a00 */
[----:B------:R-:W-:Y:S02]  /*05b0*/  IMAD.MOV.U32 R4, RZ, RZ, 0x70 ;  /* 0x00000070ff047424 */ /* 0x000fe400078e00ff */
[----:B---3--:R3:W-:Y:S03]  /*05c0*/  STS.64 [UR8], R8 ;  /* 0x00000008ff007988 */ /* 0x0087e60008000a08 */
[----:B--2---:R-:W-:-:S05]  /*05d0*/  LOP3.LUT R3, R3, 0x10, R4, 0xd8, !PT ;  /* 0x0000001003037812 */ /* 0x004fca00078ed804 */
[----:B------:R3:W-:Y:S02]  /*05e0*/  STS [UR8+0x8], R3 ;  /* 0x00000803ff007988 */ /* 0x0007e40008000808 */
.L_x_7:
[----:B------:R-:W-:Y:S05]  /*05f0*/  BSYNC.RECONVERGENT B0 ;  /* 0x0000000000007941 */ /* 0x000fea0003800200 */
.L_x_6:
[----:B------:R-:W-:Y:S04]  /*0600*/  BSSY.RECONVERGENT B0, `(.L_x_8) ;  /* 0x000000a000007945 */ /* 0x000fe80003800200 */
[----:B------:R-:W-:Y:S05]  /*0610*/  @P3 BRA `(.L_x_9) ;  /* 0x0000000000203947 */ /* 0x000fea0003800000 */
[----:B---3--:R-:W2:Y:S01]  /*0620*/  LDS R3, [UR8+0x34] ;  /* 0x00003408ff037984 */ /* 0x008ea20008000800 */
[----:B------:R-:W-:Y:S02]  /*0630*/  IMAD.MOV.U32 R4, RZ, RZ, 0x3f000000 ;  /* 0x3f000000ff047424 */ /* 0x000fe400078e00ff */
[----:B------:R-:W-:Y:S01]  /*0640*/  @!P3 IMAD.MOV.U32 R5, RZ, RZ, 0x3f ;  /* 0x0000003fff05b424 */ /* 0x000fe200078e00ff */
[----:B------:R-:W3:Y:S02]  /*0650*/  @!P3 LDS R8, [UR8+0x38] ;  /* 0x00003808ff08b984 */ /* 0x000ee40008000800 */
[----:B--2---:R-:W-:Y:S02]  /*0660*/  LOP3.LUT R3, R3, 0xff000000, R4, 0xb8, !PT ;  /* 0xff00000003037812 */ /* 0x004fe400078eb804 */
[----:B---3--:R-:W-:-:S03]  /*0670*/  @!P3 LOP3.LUT R4, R8, 0xff, R5, 0xb8, !PT ;  /* 0x000000ff0804b812 */ /* 0x008fc600078eb805 */
[----:B------:R2:W-:Y:S04]  /*0680*/  STS [UR8+0x34], R3 ;  /* 0x00003403ff007988 */ /* 0x0005e80008000808 */
[----:B------:R2:W-:Y:S02]  /*0690*/  @!P3 STS [UR8+0x38], R4 ;  /* 0x00003804ff00b988 */ /* 0x0005e40008000808 */
.L_x_9:
[----:B------:R-:W-:Y:S05]  /*06a0*/  BSYNC.RECONVERGENT B0 ;  /* 0x0000000000007941 */ /* 0x000fea0003800200 */
.L_x_8:
[----:B------:R-:W-:Y:S04]  /*06b0*/  BSSY.RECONVERGENT B0, `(.L_x_10) ;  /* 0x000000e000007945 */ /* 0x000fe80003800200 */
[----:B------:R-:W-:Y:S05]  /*06c0*/  @P3 BRA `(.L_x_11) ;  /* 0x0000000000303947 */ /* 0x000fea0003800000 */
[----:B--2---:R-:W2:Y:S01]  /*06d0*/  LDS R4, [UR8+0x34] ;  /* 0x00003408ff047984 */ /* 0x004ea20008000800 */
[----:B------:R-:W4:Y:S03]  /*06e0*/  LDC.64 R12, c[0x0][0x3a8] ;  /* 0x0000ea00ff0c7b82 */ /* 0x000f260000000a00 */
[----:B---3--:R-:W3:Y:S01]  /*06f0*/  LDS R3, [UR8+0x1c] ;  /* 0x00001c08ff037984 */ /* 0x008ee20008000800 */
[C---:B----4-:R-:W-:Y:S01]  /*0700*/  SHF.L.U64.HI R8, R12.reuse, 0x1, R13 ;  /* 0x000000010c087819 */ /* 0x050fe2000001020d */
[----:B------:R-:W-:-:S03]  /*0710*/  IMAD.SHL.U32 R5, R12, 0x2, RZ ;  /* 0x000000020c057824 */ /* 0x000fc600078e00ff */
[--C-:B------:R-:W-:Y:S02]  /*0720*/  SHF.R.U32.HI R12, RZ, 0x4, R8.reuse ;  /* 0x00000004ff0c7819 */ /* 0x100fe40000011608 */
[----:B------:R-:W-:-:S05]  /*0730*/  SHF.R.U64 R5, R5, 0x4, R8 ;  /* 0x0000000405057819 */ /* 0x000fca0000001208 */
[----:B------:R4:W-:Y:S01]  /*0740*/  STS [UR8+0xc], R5 ;  /* 0x00000c05ff007988 */ /* 0x0009e20008000808 */
[----:B--2---:R-:W-:Y:S02]  /*0750*/  LOP3.LUT R4, R4, 0x7, RZ, 0xb8, !PT ;  /* 0x0000000704047812 */ /* 0x004fe400078eb8ff */
[----:B---3--:R-:W-:-:S03]  /*0760*/  LOP3.LUT R3, R3, 0xf, R12, 0xb8, !PT ;  /* 0x0000000f03037812 */ /* 0x008fc600078eb80c */
[----:B------:R4:W-:Y:S04]  /*0770*/  STS [UR8+0x34], R4 ;  /* 0x00003404ff007988 */ /* 0x0009e80008000808 */
[----:B------:R4:W-:Y:S02]  /*0780*/  STS [UR8+0x1c], R3 ;  /* 0x00001c03ff007988 */ /* 0x0009e40008000808 */
.L_x_11:
[----:B------:R-:W-:Y:S05]  /*0790*/  BSYNC.RECONVERGENT B0 ;  /* 0x0000000000007941 */ /* 0x000fea0003800200 */
.L_x_10:
[----:B------:R-:W-:Y:S04]  /*07a0*/  BSSY.RECONVERGENT B1, `(.L_x_12) ;  /* 0x000001a000017945 */ /* 0x000fe80003800200 */
[----:B------:R-:W-:Y:S04]  /*07b0*/  BSSY.RELIABLE B0, `(.L_x_13) ;  /* 0x0000015000007945 */ /* 0x000fe80003800100 */
[----:B------:R-:W-:Y:S05]  /*07c0*/  @P3 BRA `(.L_x_14) ;  /* 0x0000000000203947 */ /* 0x000fea0003800000 */
[----:B--234-:R-:W2:Y:S02]  /*07d0*/  LDS R3, [UR8+0x34] ;  /* 0x00003408ff037984 */ /* 0x01cea40008000800 */
[----:B--2---:R-:W-:-:S05]  /*07e0*/  LOP3.LUT R3, R3, 0x38, RZ, 0xb8, !PT ;  /* 0x0000003803037812 */ /* 0x004fca00078eb8ff */
[----:B------:R2:W-:Y:S01]  /*07f0*/  STS [UR8+0x34], R3 ;  /* 0x00003403ff007988 */ /* 0x0005e20008000808 */
[----:B------:R-:W-:Y:S05]  /*0800*/  @P3 BRA `(.L_x_15) ;  /* 0x0000000000203947 */ /* 0x000fea0003800000 */
[----:B--2---:R-:W2:Y:S01]  /*0810*/  LDS R3, [UR8+0x8] ;  /* 0x00000808ff037984 */ /* 0x004ea20008000800 */
[----:B------:R-:W-:-:S05]  /*0820*/  IMAD.MOV.U32 R4, RZ, RZ, 0x780 ;  /* 0x00000780ff047424 */ /* 0x000fca00078e00ff */
[----:B--2---:R-:W-:-:S05]  /*0830*/  LOP3.LUT R3, R3, 0x300, R4, 0xd8, !PT ;  /* 0x0000030003037812 */ /* 0x004fca00078ed804 */
[----:B------:R5:W-:Y:S02]  /*0840*/  STS [UR8+0x8], R3 ;  /* 0x00000803ff007988 */ /* 0x000be40008000808 */
.L_x_14:
[----:B------:R-:W-:Y:S05]  /*0850*/  @P3 BRA `(.L_x_16) ;  /* 0x0000000000283947 */ /* 0x000fea0003800000 */
[----:B--2345:R-:W2:Y:S02]  /*0860*/  LDS R3, [UR8+0x8] ;  /* 0x00000808ff037984 */ /* 0x03cea40008000800 */
[----:B--2---:R-:W-:-:S05]  /*0870*/  LOP3.LUT R3, R3, 0x1800, RZ, 0xb8, !PT ;  /* 0x0000180003037812 */ /* 0x004fca00078eb8ff */
[----:B------:R3:W-:Y:S02]  /*0880*/  STS [UR8+0x8], R3 ;  /* 0x00000803ff007988 */ /* 0x0007e40008000808 */
.L_x_15:
[----:B------:R-:W-:Y:S05]  /*0890*/  @P3 BREAK.RELIABLE B0 ;  /* 0x0000000000003942 */ /* 0x000fea0003800100 */
[----:B------:R-:W-:Y:S05]  /*08a0*/  @P3 BRA `(.L_x_17) ;  /* 0x0000000000243947 */ /* 0x000fea0003800000 */
[----:B------:R-:W4:Y:S01]  /*08b0*/  LDS R4, [UR8+0x8] ;  /* 0x00000808ff047984 */ /* 0x000f220008000800 */
[----:B--23--:R-:W-:-:S05]  /*08c0*/  IMAD.MOV.U32 R3, RZ, RZ, 0x6000 ;  /* 0x00006000ff037424 */ /* 0x00cfca00078e00ff */
[----:B----4-:R-:W-:-:S04]  /*08d0*/  LOP3.LUT R3, R4, 0x6000, R3, 0xd8, !PT ;  /* 0x0000600004037812 */ /* 0x010fc800078ed803 */
[----:B------:R-:W-:-:S05]  /*08e0*/  LOP3.LUT R3, R3, 0x400000, RZ, 0xb8, !PT ;  /* 0x0040000003037812 */ /* 0x000fca00078eb8ff */
[----:B------:R2:W-:Y:S02]  /*08f0*/  STS [UR8+0x8], R3 ;  /* 0x00000803ff007988 */ /* 0x0005e40008000808 */
.L_x_16:
[----:B------:R-:W-:Y:S05]  /*0900*/  BSYNC.RELIABLE B0 ;  /* 0x0000000000007941 */ /* 0x000fea0003800100 */
.L_x_13:
[----:B--2345:R-:W2:Y:S02]  /*0910*/  @!P3 LDS R3, [UR8+0x8] ;  /* 0x00000808ff03b984 */ /* 0x03cea40008000800 */
[----:B--2---:R-:W-:-:S05]  /*0920*/  @!P3 LOP3.LUT R3, R3, 0x8000, RZ, 0xb8, !PT ;  /* 0x000080000303b812 */ /* 0x004fca00078eb8ff */
[----:B------:R4:W-:Y:S02]  /*0930*/  @!P3 STS [UR8+0x8], R3 ;  /* 0x00000803ff00b988 */ /* 0x0009e40008000808 */
.L_x_17:
[----:B------:R-:W-:Y:S05]  /*0940*/  BSYNC.RECONVERGENT B1 ;  /* 0x0000000000017941 */ /* 0x000fea0003800200 */
.L_x_12:
[----:B------:R-:W-:Y:S05]  /*0950*/  WARPSYNC.ALL ;  /* 0x0000000000007948 */ /* 0x000fea0003800000 */
[----:B------:R-:W-:Y:S01]  /*0960*/  NOP ;  /* 0x0000000000007918 */ /* 0x000fe20000000000 */
[----:B--234-:R-:W2:Y:S02]  /*0970*/  LDC R3, c[0x0][0x39c] ;  /* 0x0000e700ff037b82 */ /* 0x01cea40000000800 */
[----:B--2---:R-:W-:Y:S01]  /*0980*/  VIADD R3, R3, 0xffffffff ;  /* 0xffffffff03037836 */ /* 0x004fe20000000000 */
[----:B------:R-:W-:Y:S06]  /*0990*/  @P0 BRA `(.L_x_18) ;  /* 0x0000000000300947 */ /* 0x000fec0003800000 */
[----:B------:R-:W2:Y:S01]  /*09a0*/  S2R R4, SR_LANEID ;  /* 0x0000000000047919 */ /* 0x000ea20000000000 */
[----:B------:R-:W-:Y:S05]  /*09b0*/  WARPSYNC.ALL ;  /* 0x0000000000007948 */ /* 0x000fea0003800000 */
[----:B------:R-:W-:Y:S01]  /*09c0*/  NOP ;  /* 0x0000000000007918 */ /* 0x000fe20000000000 */
[----:B--2---:R-:W-:-:S05]  /*09d0*/  IMAD.SHL.U32 R7, R4, 0x4, RZ ;  /* 0x0000000404077824 */ /* 0x004fca00078e00ff */
[----:B------:R-:W2:Y:S01]  /*09e0*/  LDS R9, [R7+UR8] ;  /* 0x0000000807097984 */ /* 0x000ea20008000800 */
[----:B------:R-:W-:-:S05]  /*09f0*/  IADD3 R4, P1, PT, R7, UR24, RZ ;  /* 0x0000001807047c10 */ /* 0x000fca000ff3e0ff */
[----:B------:R-:W-:-:S05]  /*0a00*/  IMAD.X R5, RZ, RZ, UR25, P1 ;  /* 0x00000019ff057e24 */ /* 0x000fca00088e06ff */
[----:B--2---:R2:W3:Y:S01]  /*0a10*/  ATOMG.E.EXCH.STRONG.GPU PT, RZ, [R4], R9 ;  /* 0x0000000904ff73a8 */ /* 0x0044e200041ee100 */
[----:B------:R-:W-:-:S04]  /*0a20*/  DEPBAR {5,4,3,2,1,0} ;  /* 0x0000003f0000791a */ /* 0x000fc80000000000 */
[----:B------:R-:W4:Y:S02]  /*0a30*/  CCTL.E.C.LDCU.IV.DEEP [UR24] ;  /* 0x0000000018007540 */ /* 0x000f240009c08000 */
[----:B----4-:R2:W-:Y:S01]  /*0a40*/  UTMACCTL.IV [UR24] ;  /* 0x00000000180079b9 */ /* 0x0105e20008000000 */
[----:B------:R-:W-:Y:S01]  /*0a50*/  NOP ;  /* 0x0000000000007918 */ /* 0x000fe20000000000 */
.L_x_18:
[----:B------:R-:W-:Y:S05]  /*0a60*/  @P0 BRA `(.L_x_19) ;  /* 0x00000000000c0947 */ /* 0x000fea0003800000 */
[----:B------:R0:W-:Y:S01]  /*0a70*/  UTMACMDFLUSH ;  /* 0x00000000000079b7 */ /* 0x0001e20000000000 */
[----:B------:R-:W-:Y:S05]  /*0a80*/  @P0 BRA `(.L_x_19) ;  /* 0x0000000000040947 */ /* 0x000fea0003800000 */
[----:B------:R-:W-:-:S04]  /*0a90*/  DEPBAR.LE SB0, 0x0 ;  /* 0x000080000000791a */ /* 0x000fc80000000000 */
.L_x_19:
[----:B------:R-:W-:Y:S05]  /*0aa0*/  WARPSYNC.ALL ;  /* 0x0000000000007948 */ /* 0x000fea0003800000 */
[----:B------:R-:W-:Y:S01]  /*0ab0*/  NOP ;  /* 0x0000000000007918 */ /* 0x000fe20000000000 */
[----:B---3--:R-:W-:Y:S06]  /*0ac0*/  BAR.SYNC.DEFER_BLOCKING 0x0 ;  /* 0x0000000000007b1d */ /* 0x008fec0000010000 */
[----:B------:R-:W-:Y:S02]  /*0ad0*/  BSSY.RECONVERGENT B1, `(.L_x_20) ;  /* 0x000000b000017945 */ /* 0x000fe40003800200 */
[----:B------:R-:W-:Y:S06]  /*0ae0*/  BAR.SYNC.DEFER_BLOCKING 0x0 ;  /* 0x0000000000007b1d */ /* 0x000fec0000010000 */
[----:B------:R3:W-:Y:S01]  /*0af0*/  @!P0 STS [R10], RZ ;  /* 0x000000ff0a008388 */ /* 0x0007e20000000800 */
[----:B------:R-:W-:Y:S01]  /*0b00*/  NOP ;  /* 0x0000000000007918 */ /* 0x000fe20000000000 */
[----:B------:R-:W-:Y:S05]  /*0b10*/  @P3 BRA `(.L_x_21) ;  /* 0x0000000000183947 */ /* 0x000fea0003800000 */
[----:B--2---:R-:W2:Y:S01]  /*0b20*/  LDS R4, [UR8+0x8] ;  /* 0x00000808ff047984 */ /* 0x004ea20008000800 */
[----:B------:R-:W4:Y:S01]  /*0b30*/  LDC.64 R8, c[0x0][0x388] ;  /* 0x0000e200ff087b82 */ /* 0x000f220000000a00 */
[----:B------:R-:W-:Y:S02]  /*0b40*/  IMAD.MOV.U32 R5, RZ, RZ, 0x70 ;  /* 0x00000070ff057424 */ /* 0x000fe400078e00ff */
[----:B----4-:R4:W-:Y:S03]  /*0b50*/  STS.64 [UR8], R8 ;  /* 0x00000008ff007988 */ /* 0x0109e60008000a08 */
[----:B--2---:R-:W-:-:S05]  /*0b60*/  LOP3.LUT R4, R4, 0x10, R5, 0xd8, !PT ;  /* 0x0000001004047812 */ /* 0x004fca00078ed805 */
[----:B------:R4:W-:Y:S02]  /*0b70*/  STS [UR8+0x8], R4 ;  /* 0x00000804ff007988 */ /* 0x0009e40008000808 */
.L_x_21:
[----:B--2---:R-:W-:Y:S05]  /*0b80*/  BSYNC.RECONVERGENT B1 ;  /* 0x0000000000017941 */ /* 0x004fea0003800200 */
.L_x_20:
[----:B------:R-:W-:Y:S04]  /*0b90*/  BSSY.RECONVERGENT B1, `(.L_x_22) ;  /* 0x000000a000017945 */ /* 0x000fe80003800200 */
[----:B------:R-:W-:Y:S05]  /*0ba0*/  @P3 BRA `(.L_x_23) ;  /* 0x0000000000203947 */ /* 0x000fea0003800000 */
[----:B----4-:R-:W2:Y:S01]  /*0bb0*/  LDS R4, [UR8+0x34] ;  /* 0x00003408ff047984 */ /* 0x010ea20008000800 */
[----:B------:R-:W-:Y:S02]  /*0bc0*/  IMAD.MOV.U32 R7, RZ, RZ, 0x3f000000 ;  /* 0x3f000000ff077424 */ /* 0x000fe400078e00ff */
[----:B------:R-:W-:Y:S01]  /*0bd0*/  @!P3 IMAD.MOV.U32 R8, RZ, RZ, 0x3f ;  /* 0x0000003fff08b424 */ /* 0x000fe200078e00ff */
[----:B------:R-:W4:Y:S02]  /*0be0*/  @!P3 LDS R5, [UR8+0x38] ;  /* 0x00003808ff05b984 */ /* 0x000f240008000800 */
[----:B--2---:R-:W-:Y:S02]  /*0bf0*/  LOP3.LUT R4, R4, 0xff000000, R7, 0xb8, !PT ;  /* 0xff00000004047812 */ /* 0x004fe400078eb807 */
[----:B----4-:R-:W-:-:S03]  /*0c00*/  @!P3 LOP3.LUT R5, R5, 0xff, R8, 0xb8, !PT ;  /* 0x000000ff0505b812 */ /* 0x010fc600078eb808 */
[----:B------:R2:W-:Y:S04]  /*0c10*/  STS [UR8+0x34], R4 ;  /* 0x00003404ff007988 */ /* 0x0005e80008000808 */
[----:B------:R2:W-:Y:S02]  /*0c20*/  @!P3 STS [UR8+0x38], R5 ;  /* 0x00003805ff00b988 */ /* 0x0005e40008000808 */
.L_x_23:
[----:B------:R-:W-:Y:S05]  /*0c30*/  BSYNC.RECONVERGENT B1 ;  /* 0x0000000000017941 */ /* 0x000fea0003800200 */
.L_x_22:
[----:B------:R-:W-:Y:S04]  /*0c40*/  BSSY.RECONVERGENT B1, `(.L_x_24) ;  /* 0x0000004000017945 */ /* 0x000fe80003800200 */
[----:B------:R-:W-:Y:S05]  /*0c50*/  @P3 BRA `(.L_x_25) ;  /* 0x0000000000083947 */ /* 0x000fea0003800000 */
[----:B------:R5:W-:Y:S04]  /*0c60*/  STS [UR8+0x24], R11 ;  /* 0x0000240bff007988 */ /* 0x000be80008000808 */
[----:B------:R5:W-:Y:S02]  /*0c70*/  STS [UR8+0x20], R3 ;  /* 0x00002003ff007988 */ /* 0x000be40008000808 */
.L_x_25:
[----:B------:R-:W-:Y:S05]  /*0c80*/  BSYNC.RECONVERGENT B1 ;  /* 0x0000000000017941 */ /* 0x000fea0003800200 */
.L_x_24:
[----:B------:R-:W-:Y:S04]  /*0c90*/  BSSY.RECONVERGENT B1, `(.L_x_26) ;  /* 0x000000e000017945 */ /* 0x000fe80003800200 */
[----:B------:R-:W-:Y:S05]  /*0ca0*/  @P3 BRA `(.L_x_27) ;  /* 0x0000000000303947 */ /* 0x000fea0003800000 */
[----:B--2---:R-:W2:Y:S01]  /*0cb0*/  LDS R5, [UR8+0x34] ;  /* 0x00003408ff057984 */ /* 0x004ea20008000800 */
[----:B------:R-:W3:Y:S03]  /*0cc0*/  LDC.64 R12, c[0x0][0x3b0] ;  /* 0x0000ec00ff0c7b82 */ /* 0x000ee60000000a00 */
[----:B----4-:R-:W4:Y:S01]  /*0cd0*/  LDS R4, [UR8+0x1c] ;  /* 0x00001c08ff047984 */ /* 0x010f220008000800 */
[C---:B---3--:R-:W-:Y:S01]  /*0ce0*/  SHF.L.U64.HI R8, R12.reuse, 0x1, R13 ;  /* 0x000000010c087819 */ /* 0x048fe2000001020d */
[----:B------:R-:W-:-:S03]  /*0cf0*/  IMAD.SHL.U32 R7, R12, 0x2, RZ ;  /* 0x000000020c077824 */ /* 0x000fc600078e00ff */
[--C-:B------:R-:W-:Y:S02]  /*0d00*/  SHF.R.U32.HI R9, RZ, 0x4, R8.reuse ;  /* 0x00000004ff097819 */ /* 0x100fe40000011608 */
[----:B------:R-:W-:-:S05]  /*0d10*/  SHF.R.U64 R7, R7, 0x4, R8 ;  /* 0x0000000407077819 */ /* 0x000fca0000001208 */
[----:B------:R3:W-:Y:S01]  /*0d20*/  STS [UR8+0xc], R7 ;  /* 0x00000c07ff007988 */ /* 0x0007e20008000808 */
[----:B--2---:R-:W-:Y:S02]  /*0d30*/  LOP3.LUT R5, R5, 0x7, RZ, 0xb8, !PT ;  /* 0x0000000705057812 */ /* 0x004fe400078eb8ff */
[----:B----4-:R-:W-:-:S03]  /*0d40*/  LOP3.LUT R4, R4, 0xf, R9, 0xb8, !PT ;  /* 0x0000000f04047812 */ /* 0x010fc600078eb809 */
[----:B------:R3:W-:Y:S04]  /*0d50*/  STS [UR8+0x34], R5 ;  /* 0x00003405ff007988 */ /* 0x0007e80008000808 */
[----:B------:R3:W-:Y:S02]  /*0d60*/  STS [UR8+0x1c], R4 ;  /* 0x00001c04ff007988 */ /* 0x0007e40008000808 */
.L_x_27:
[----:B------:R-:W-:Y:S05]  /*0d70*/  BSYNC.RECONVERGENT B1 ;  /* 0x0000000000017941 */ /* 0x000fea0003800200 */
.L_x_26:
        /* <DEDUP_REMOVED lines=11> */
.L_x_30:
[----:B------:R-:W-:Y:S05]  /*0e30*/  @P3 BRA `(.L_x_32) ;  /* 0x0000000000283947 */ /* 0x000fea0003800000 */
[----:B--234-:R-:W2:Y:S02]  /*0e40*/  LDS R4, [UR8+0x8] ;  /* 0x00000808ff047984 */ /* 0x01cea40008000800 */
[----:B--2---:R-:W-:-:S05]  /*0e50*/  LOP3.LUT R4, R4, 0x1800, RZ, 0xb8, !PT ;  /* 0x0000180004047812 */ /* 0x004fca00078eb8ff */
[----:B------:R3:W-:Y:S02]  /*0e60*/  STS [UR8+0x8], R4 ;  /* 0x00000804ff007988 */ /* 0x0007e40008000808 */
.L_x_31:
[----:B------:R-:W-:Y:S05]  /*0e70*/  @P3 BREAK.RELIABLE B1 ;  /* 0x0000000000013942 */ /* 0x000fea0003800100 */
[----:B------:R-:W-:Y:S05]  /*0e80*/  @P3 BRA `(.L_x_33) ;  /* 0x0000000000243947 */ /* 0x000fea0003800000 */
[----:B--23--:R-:W2:Y:S01]  /*0e90*/  LDS R4, [UR8+0x8] ;  /* 0x00000808ff047984 */ /* 0x00cea20008000800 */
[----:B------:R-:W-:-:S05]  /*0ea0*/  IMAD.MOV.U32 R5, RZ, RZ, 0x6000 ;  /* 0x00006000ff057424 */ /* 0x000fca00078e00ff */
[----:B--2---:R-:W-:-:S04]  /*0eb0*/  LOP3.LUT R4, R4, 0x6000, R5, 0xd8, !PT ;  /* 0x0000600004047812 */ /* 0x004fc800078ed805 */
[----:B------:R-:W-:-:S05]  /*0ec0*/  LOP3.LUT R4, R4, 0x400000, RZ, 0xb8, !PT ;  /* 0x0040000004047812 */ /* 0x000fca00078eb8ff */
[----:B------:R2:W-:Y:S02]  /*0ed0*/  STS [UR8+0x8], R4 ;  /* 0x00000804ff007988 */ /* 0x0005e40008000808 */
.L_x_32:
[----:B------:R-:W-:Y:S05]  /*0ee0*/  BSYNC.RELIABLE B1 ;  /* 0x0000000000017941 */ /* 0x000fea0003800100 */
.L_x_29:
[----:B--234-:R-:W2:Y:S02]  /*0ef0*/  @!P3 LDS R4, [UR8+0x8] ;  /* 0x00000808ff04b984 */ /* 0x01cea40008000800 */
[----:B--2---:R-:W-:-:S05]  /*0f00*/  @!P3 LOP3.LUT R4, R4, 0x8000, RZ, 0xb8, !PT ;  /* 0x000080000404b812 */ /* 0x004fca00078eb8ff */
[----:B------:R4:W-:Y:S02]  /*0f10*/  @!P3 STS [UR8+0x8], R4 ;  /* 0x00000804ff00b988 */ /* 0x0009e40008000808 */
.L_x_33:
[----:B------:R-:W-:Y:S05]  /*0f20*/  BSYNC.RECONVERGENT B2 ;  /* 0x0000000000027941 */ /* 0x000fea0003800200 */
.L_x_28:
[----:B------:R-:W-:Y:S05]  /*0f30*/  WARPSYNC.ALL ;  /* 0x0000000000007948 */ /* 0x000fea0003800000 */
[----:B------:R-:W-:Y:S01]  /*0f40*/  NOP ;  /* 0x0000000000007918 */ /* 0x000fe20000000000 */
[----:B------:R-:W-:-:S04]  /*0f50*/  UIADD3 UR5, UPT, UPT, UR4, 0x80, URZ ;  /* 0x0000008004057890 */ /* 0x000fc8000fffe0ff */
[----:B------:R-:W-:-:S04]  /*0f60*/  UIADD3 UR26, UP0, UPT, UR5, UR20, URZ ;  /* 0x00000014051a7290 */ /* 0x000fc8000ff1e0ff */
[----:B------:R-:W-:Y:S01]  /*0f70*/  ULEA.HI.X.SX32 UR27, UR5, UR21, 0x1, UP0 ;  /* 0x00000015051b7291 */ /* 0x000fe200080f0eff */
[----:B------:R-:W-:Y:S11]  /*0f80*/  @P0 BRA `(.L_x_34) ;  /* 0x0000000000300947 */ /* 0x000ff60003800000 */
[----:B--234-:R-:W2:Y:S01]  /*0f90*/  S2R R4, SR_LANEID ;  /* 0x0000000000047919 */ /* 0x01cea20000000000 */
        /* <DEDUP_REMOVED lines=11> */
.L_x_34:
[----:B------:R-:W-:Y:S05]  /*1050*/  @P0 BRA `(.L_x_35) ;  /* 0x00000000000c0947 */ /* 0x000fea0003800000 */
[----:B------:R0:W-:Y:S01]  /*1060*/  UTMACMDFLUSH ;  /* 0x00000000000079b7 */ /* 0x0001e20000000000 */
[----:B------:R-:W-:Y:S05]  /*1070*/  @P0 BRA `(.L_x_35) ;  /* 0x0000000000040947 */ /* 0x000fea0003800000 */
[----:B------:R-:W-:-:S04]  /*1080*/  DEPBAR.LE SB0, 0x0 ;  /* 0x000080000000791a */ /* 0x000fc80000000000 */
.L_x_35:
        /* <DEDUP_REMOVED lines=8> */
[----:B--2-4-:R-:W2:Y:S01]  /*1110*/  LDS R4, [UR8+0x8] ;  /* 0x00000808ff047984 */ /* 0x014ea20008000800 */
[----:B------:R-:W4:Y:S01]  /*1120*/  LDC.64 R8, c[0x0][0x390] ;  /* 0x0000e400ff087b82 */ /* 0x000f220000000a00 */
[----:B------:R-:W-:Y:S02]  /*1130*/  IMAD.MOV.U32 R5, RZ, RZ, 0x70 ;  /* 0x00000070ff057424 */ /* 0x000fe400078e00ff */
[----:B----4-:R4:W-:Y:S03]  /*1140*/  STS.64 [UR8], R8 ;  /* 0x00000008ff007988 */ /* 0x0109e60008000a08 */
[----:B--2---:R-:W-:-:S05]  /*1150*/  LOP3.LUT R4, R4, 0x10, R5, 0xd8, !PT ;  /* 0x0000001004047812 */ /* 0x004fca00078ed805 */
[----:B------:R4:W-:Y:S02]  /*1160*/  STS [UR8+0x8], R4 ;  /* 0x00000804ff007988 */ /* 0x0009e40008000808 */
.L_x_37:
[----:B--2---:R-:W-:Y:S05]  /*1170*/  BSYNC.RECONVERGENT B2 ;  /* 0x0000000000027941 */ /* 0x004fea0003800200 */
.L_x_36:
[----:B------:R-:W-:Y:S04]  /*1180*/  BSSY.RECONVERGENT B3, `(.L_x_38) ;  /* 0x0000011000037945 */ /* 0x000fe80003800200 */
[----:B------:R-:W-:Y:S04]  /*1190*/  BSSY.RELIABLE B2, `(.L_x_39) ;  /* 0x000000e000027945 */ /* 0x000fe80003800100 */
[----:B------:R-:W-:Y:S05]  /*11a0*/  @P3 BRA `(.L_x_40) ;  /* 0x0000000000243947 */ /* 0x000fea0003800000 */
[----:B----4-:R-:W2:Y:S01]  /*11b0*/  LDS R4, [UR8+0x34] ;  /* 0x00003408ff047984 */ /* 0x010ea20008000800 */
[----:B------:R-:W-:-:S05]  /*11c0*/  IMAD.MOV.U32 R5, RZ, RZ, 0x3f000000 ;  /* 0x3f000000ff057424 */ /* 0x000fca00078e00ff */
[----:B--2---:R-:W-:-:S05]  /*11d0*/  LOP3.LUT R4, R4, 0xff000000, R5, 0xb8, !PT ;  /* 0xff00000004047812 */ /* 0x004fca00078eb805 */
[----:B------:R2:W-:Y:S01]  /*11e0*/  STS [UR8+0x34], R4 ;  /* 0x00003404ff007988 */ /* 0x0005e20008000808 */
[----:B------:R-:W-:Y:S05]  /*11f0*/  @P3 BRA `(.L_x_41) ;  /* 0x00000000001c3947 */ /* 0x000fea0003800000 */
[----:B--2---:R-:W2:Y:S01]  /*1200*/  LDS R4, [UR8+0x38] ;  /* 0x00003808ff047984 */ /* 0x004ea20008000800 */
[----:B------:R-:W-:-:S05]  /*1210*/  IMAD.MOV.U32 R5, RZ, RZ, 0x3f ;  /* 0x0000003fff057424 */ /* 0x000fca00078e00ff */
[----:B--2---:R-:W-:-:S05]  /*1220*/  LOP3.LUT R4, R4, 0xff, R5, 0xb8, !PT ;  /* 0x000000ff04047812 */ /* 0x004fca00078eb805 */
[----:B------:R2:W-:Y:S02]  /*1230*/  STS [UR8+0x38], R4 ;  /* 0x00003804ff007988 */ /* 0x0005e40008000808 */
.L_x_40:
[----:B------:R-:W-:Y:S05]  /*1240*/  @P3 BREAK.RELIABLE B2 ;  /* 0x0000000000023942 */ /* 0x000fea0003800100 */
[----:B------:R-:W-:Y:S05]  /*1250*/  @P3 BRA `(.L_x_42) ;  /* 0x00000000000c3947 */ /* 0x000fea0003800000 */
[----:B------:R2:W-:Y:S02]  /*1260*/  STS [UR8+0x20], R3 ;  /* 0x00002003ff007988 */ /* 0x0005e40008000808 */
.L_x_41:
[----:B------:R-:W-:Y:S05]  /*1270*/  BSYNC.RELIABLE B2 ;  /* 0x0000000000027941 */ /* 0x000fea0003800100 */
.L_x_39:
[----:B------:R2:W-:Y:S02]  /*1280*/  @!P3 STS [UR8+0x24], R2 ;  /* 0x00002402ff00b988 */ /* 0x0005e40008000808 */
.L_x_42:
[----:B------:R-:W-:Y:S05]  /*1290*/  BSYNC.RECONVERGENT B3 ;  /* 0x0000000000037941 */ /* 0x000fea0003800200 */
.L_x_38:
[----:B------:R-:W-:Y:S05]  /*12a0*/  WARPSYNC.ALL ;  /* 0x0000000000007948 */ /* 0x000fea0003800000 */
[----:B------:R-:W-:Y:S01]  /*12b0*/  NOP ;  /* 0x0000000000007918 */ /* 0x000fe20000000000 */
[----:B------:R-:W-:Y:S04]  /*12c0*/  BSSY.RECONVERGENT B3, `(.L_x_43) ;  /* 0x000000e000037945 */ /* 0x000fe80003800200 */
[----:B------:R-:W-:Y:S05]  /*12d0*/  @P3 BRA `(.L_x_44) ;  /* 0x0000000000303947 */ /* 0x000fea0003800000 */
[----:B--2--5:R-:W2:Y:S01]  /*12e0*/  LDS R3, [UR8+0x34] ;  /* 0x00003408ff037984 */ /* 0x024ea20008000800 */
[----:B----4-:R-:W4:Y:S03]  /*12f0*/  LDC.64 R4, c[0x0][0x3b8] ;  /* 0x0000ee00ff047b82 */ /* 0x010f260000000a00 */
[----:B------:R-:W5:Y:S01]  /*1300*/  LDS R2, [UR8+0x1c] ;  /* 0x00001c08ff027984 */ /* 0x000f620008000800 */
[C---:B----4-:R-:W-:Y:S01]  /*1310*/  SHF.L.U64.HI R5, R4.reuse, 0x1, R5 ;  /* 0x0000000104057819 */ /* 0x050fe20000010205 */
[----:B------:R-:W-:-:S03]  /*1320*/  IMAD.SHL.U32 R4, R4, 0x2, RZ ;  /* 0x0000000204047824 */ /* 0x000fc600078e00ff */
[--C-:B------:R-:W-:Y:S02]  /*1330*/  SHF.R.U32.HI R7, RZ, 0x4, R5.reuse ;  /* 0x00000004ff077819 */ /* 0x100fe40000011605 */
[----:B------:R-:W-:-:S05]  /*1340*/  SHF.R.U64 R4, R4, 0x4, R5 ;  /* 0x0000000404047819 */ /* 0x000fca0000001205 */
[----:B------:R4:W-:Y:S01]  /*1350*/  STS [UR8+0xc], R4 ;  /* 0x00000c04ff007988 */ /* 0x0009e20008000808 */
[----:B--2---:R-:W-:Y:S02]  /*1360*/  LOP3.LUT R3, R3, 0x7, RZ, 0xb8, !PT ;  /* 0x0000000703037812 */ /* 0x004fe400078eb8ff */
[----:B-----5:R-:W-:-:S03]  /*1370*/  LOP3.LUT R2, R2, 0xf, R7, 0xb8, !PT ;  /* 0x0000000f02027812 */ /* 0x020fc600078eb807 */
[----:B------:R4:W-:Y:S04]  /*1380*/  STS [UR8+0x34], R3 ;  /* 0x00003403ff007988 */ /* 0x0009e80008000808 */
[----:B------:R4:W-:Y:S02]  /*1390*/  STS [UR8+0x1c], R2 ;  /* 0x00001c02ff007988 */ /* 0x0009e40008000808 */
.L_x_44:
[----:B------:R-:W-:Y:S05]  /*13a0*/  BSYNC.RECONVERGENT B3 ;  /* 0x0000000000037941 */ /* 0x000fea0003800200 */
.L_x_43:
[----:B------:R-:W-:Y:S04]  /*13b0*/  BSSY.RECONVERGENT B4, `(.L_x_45) ;  /* 0x000001a000047945 */ /* 0x000fe80003800200 */
[----:B------:R-:W-:Y:S04]  /*13c0*/  BSSY.RELIABLE B3, `(.L_x_46) ;  /* 0x0000015000037945 */ /* 0x000fe80003800100 */
[----:B------:R-:W-:Y:S05]  /*13d0*/  @P3 BRA `(.L_x_47) ;  /* 0x0000000000203947 */ /* 0x000fea0003800000 */
[----:B--2-4-:R-:W2:Y:S02]  /*13e0*/  LDS R2, [UR8+0x34] ;  /* 0x00003408ff027984 */ /* 0x014ea40008000800 */
[----:B--2---:R-:W-:-:S05]  /*13f0*/  LOP3.LUT R2, R2, 0x38, RZ, 0xb8, !PT ;  /* 0x0000003802027812 */ /* 0x004fca00078eb8ff */
[----:B------:R2:W-:Y:S01]  /*1400*/  STS [UR8+0x34], R2 ;  /* 0x00003402ff007988 */ /* 0x0005e20008000808 */
[----:B------:R-:W-:Y:S05]  /*1410*/  @P3 BRA `(.L_x_48) ;  /* 0x0000000000203947 */ /* 0x000fea0003800000 */
[----:B--2---:R-:W2:Y:S01]  /*1420*/  LDS R2, [UR8+0x8] ;  /* 0x00000808ff027984 */ /* 0x004ea20008000800 */
[----:B-----5:R-:W-:-:S05]  /*1430*/  IMAD.MOV.U32 R3, RZ, RZ, 0x780 ;  /* 0x00000780ff037424 */ /* 0x020fca00078e00ff */
[----:B--2---:R-:W-:-:S05]  /*1440*/  LOP3.LUT R2, R2, 0x300, R3, 0xd8, !PT ;  /* 0x0000030002027812 */ /* 0x004fca00078ed803 */
[----:B------:R2:W-:Y:S02]  /*1450*/  STS [UR8+0x8], R2 ;  /* 0x00000802ff007988 */ /* 0x0005e40008000808 */
.L_x_47:
[----:B------:R-:W-:Y:S05]  /*1460*/  @P3 BRA `(.L_x_49) ;  /* 0x0000000000283947 */ /* 0x000fea0003800000 */
[----:B--2-4-:R-:W2:Y:S02]  /*1470*/  LDS R2, [UR8+0x8] ;  /* 0x00000808ff027984 */ /* 0x014ea40008000800 */
[----:B--2---:R-:W-:-:S05]  /*1480*/  LOP3.LUT R2, R2, 0x1800, RZ, 0xb8, !PT ;  /* 0x0000180002027812 */ /* 0x004fca00078eb8ff */
[----:B------:R4:W-:Y:S02]  /*1490*/  STS [UR8+0x8], R2 ;  /* 0x00000802ff007988 */ /* 0x0009e40008000808 */
.L_x_48:
[----:B------:R-:W-:Y:S05]  /*14a0*/  @P3 BREAK.RELIABLE B3 ;  /* 0x0000000000033942 */ /* 0x000fea0003800100 */
[----:B------:R-:W-:Y:S05]  /*14b0*/  @P3 BRA `(.L_x_50) ;  /* 0x0000000000243947 */ /* 0x000fea0003800000 */
[----:B--2-4-:R-:W2:Y:S01]  /*14c0*/  LDS R2, [UR8+0x8] ;  /* 0x00000808ff027984 */ /* 0x014ea20008000800 */
[----:B-----5:R-:W-:-:S05]  /*14d0*/  IMAD.MOV.U32 R3, RZ, RZ, 0x6000 ;  /* 0x00006000ff037424 */ /* 0x020fca00078e00ff */
[----:B--2---:R-:W-:-:S04]  /*14e0*/  LOP3.LUT R2, R2, 0x6000, R3, 0xd8, !PT ;  /* 0x0000600002027812 */ /* 0x004fc800078ed803 */
[----:B------:R-:W-:-:S05]  /*14f0*/  LOP3.LUT R2, R2, 0x400000, RZ, 0xb8, !PT ;  /* 0x0040000002027812 */ /* 0x000fca00078eb8ff */
[----:B------:R2:W-:Y:S02]  /*1500*/  STS [UR8+0x8], R2 ;  /* 0x00000802ff007988 */ /* 0x0005e40008000808 */
.L_x_49:
[----:B------:R-:W-:Y:S05]  /*1510*/  BSYNC.RELIABLE B3 ;  /* 0x0000000000037941 */ /* 0x000fea0003800100 */
.L_x_46:
[----:B--2-4-:R-:W2:Y:S02]  /*1520*/  @!P3 LDS R2, [UR8+0x8] ;  /* 0x00000808ff02b984 */ /* 0x014ea40008000800 */
[----:B--2---:R-:W-:-:S05]  /*1530*/  @!P3 LOP3.LUT R2, R2, 0x8000, RZ, 0xb8, !PT ;  /* 0x000080000202b812 */ /* 0x004fca00078eb8ff */
[----:B------:R2:W-:Y:S02]  /*1540*/  @!P3 STS [UR8+0x8], R2 ;  /* 0x00000802ff00b988 */ /* 0x0005e40008000808 */
.L_x_50:
[----:B------:R-:W-:Y:S05]  /*1550*/  BSYNC.RECONVERGENT B4 ;  /* 0x0000000000047941 */ /* 0x000fea0003800200 */
.L_x_45:
[----:B------:R-:W-:Y:S05]  /*1560*/  WARPSYNC.ALL ;  /* 0x0000000000007948 */ /* 0x000fea0003800000 */
[----:B------:R-:W-:Y:S01]  /*1570*/  NOP ;  /* 0x0000000000007918 */ /* 0x000fe20000000000 */
[----:B------:R-:W-:-:S04]  /*1580*/  UIADD3 UR4, UPT, UPT, UR4, 0x100, URZ ;  /* 0x0000010004047890 */ /* 0x000fc8000fffe0ff */
[----:B------:R-:W-:-:S04]  /*1590*/  UIADD3 UR20, UP0, UPT, UR4, UR20, URZ ;  /* 0x0000001404147290 */ /* 0x000fc8000ff1e0ff */
[----:B------:R-:W-:Y:S01]  /*15a0*/  ULEA.HI.X.SX32 UR21, UR4, UR21, 0x1, UP0 ;  /* 0x0000001504157291 */ /* 0x000fe200080f0eff */
[----:B------:R-:W-:Y:S11]  /*15b0*/  @P0 BRA `(.L_x_51) ;  /* 0x0000000000300947 */ /* 0x000ff60003800000 */
[----:B--2-4-:R-:W2:Y:S01]  /*15c0*/  S2R R2, SR_LANEID ;  /* 0x0000000000027919 */ /* 0x014ea20000000000 */
[----:B------:R-:W-:Y:S05]  /*15d0*/  WARPSYNC.ALL ;  /* 0x0000000000007948 */ /* 0x000fea0003800000 */
[----:B------:R-:W-:Y:S01]  /*15e0*/  NOP ;  /* 0x0000000000007918 */ /* 0x000fe20000000000 */
[----:B--2---:R-:W-:-:S05]  /*15f0*/  IMAD.SHL.U32 R4, R2, 0x4, RZ ;  /* 0x0000000402047824 */ /* 0x004fca00078e00ff */
[----:B------:R-:W2:Y:S01]  /*1600*/  LDS R5, [R4+UR8] ;  /* 0x0000000804057984 */ /* 0x000ea20008000800 */
[----:B------:R-:W-:-:S05]  /*1610*/  IADD3 R2, P1, PT, R4, UR20, RZ ;  /* 0x0000001404027c10 */ /* 0x000fca000ff3e0ff */
[----:B-----5:R-:W-:-:S05]  /*1620*/  IMAD.X R3, RZ, RZ, UR21, P1 ;  /* 0x00000015ff037e24 */ /* 0x020fca00088e06ff */
[----:B--2---:R2:W4:Y:S01]  /*1630*/  ATOMG.E.EXCH.STRONG.GPU PT, RZ, [R2], R5 ;  /* 0x0000000502ff73a8 */ /* 0x00452200041ee100 */
[----:B------:R-:W-:-:S04]  /*1640*/  DEPBAR {5,4,3,2,1,0} ;  /* 0x0000003f0000791a */ /* 0x000fc80000000000 */
[----:B------:R-:W5:Y:S02]  /*1650*/  CCTL.E.C.LDCU.IV.DEEP [UR20] ;  /* 0x0000000014007540 */ /* 0x000f640009c08000 */
[----:B-----5:R2:W-:Y:S01]  /*1660*/  UTMACCTL.IV [UR20] ;  /* 0x00000000140079b9 */ /* 0x0205e20008000000 */
[----:B------:R-:W-:Y:S01]  /*1670*/  NOP ;  /* 0x0000000000007918 */ /* 0x000fe20000000000 */
.L_x_51:
[----:B------:R-:W-:Y:S05]  /*1680*/  @P0 BRA `(.L_x_52) ;  /* 0x00000000000c0947 */ /* 0x000fea0003800000 */
[----:B------:R0:W-:Y:S01]  /*1690*/  UTMACMDFLUSH ;  /* 0x00000000000079b7 */ /* 0x0001e20000000000 */
[----:B------:R-:W-:Y:S05]  /*16a0*/  @P0 BRA `(.L_x_52) ;  /* 0x0000000000040947 */ /* 0x000fea0003800000 */
[----:B------:R-:W-:-:S04]  /*16b0*/  DEPBAR.LE SB0, 0x0 ;  /* 0x000080000000791a */ /* 0x000fc80000000000 */
.L_x_52:
[----:B------:R-:W-:Y:S05]  /*16c0*/  WARPSYNC.ALL ;  /* 0x0000000000007948 */ /* 0x000fea0003800000 */
[----:B------:R-:W-:Y:S01]  /*16d0*/  NOP ;  /* 0x0000000000007918 */ /* 0x000fe20000000000 */
[----:B----4-:R-:W-:Y:S01]  /*16e0*/  BAR.SYNC.DEFER_BLOCKING 0x0 ;  /* 0x0000000000007b1d */ /* 0x010fe20000010000 */
[----:B--2---:R-:W-:Y:S01]  /*16f0*/  SHF.R.U32.HI R2, RZ, 0x5, R0 ;  /* 0x00000005ff027819 */ /* 0x004fe20000011600 */
[----:B------:R-:W-:-:S03]  /*1700*/  UIADD3 UR12, UPT, UPT, UR8, 0x10020, URZ ;  /* 0x00010020080c7890 */ /* 0x000fc6000fffe0ff */
[----:B------:R-:W-:Y:S01]  /*1710*/  R2UR UR22, R2 ;  /* 0x00000000021672ca */ /* 0x000fe200000e0000 */
[----:B------:R-:W-:Y:S01]  /*1720*/  VOTEU.ALL UP0, P3 ;  /* 0x0000000000ff7886 */ /* 0x000fe20001800000 */
[----:B------:R-:W-:Y:S01]  /*1730*/  UMOV UR4, 0x1 ;  /* 0x0000000100047882 */ /* 0x000fe20000000000 */
[----:B------:R-:W-:Y:S01]  /*1740*/  VOTEU.ALL UP1, P3 ;  /* 0x0000000000ff7886 */ /* 0x000fe20001820000 */
[----:B------:R-:W-:Y:S02]  /*1750*/  BSSY.RECONVERGENT B4, `(.L_x_53) ;  /* 0x0000018000047945 */ /* 0x000fe40003800200 */
[----:B------:R-:W-:-:S04]  /*1760*/  @!UP0 UIADD3 UR10, UPT, UPT, -UR4, 0x100000, URZ ;  /* 0x00100000040a8890 */ /* 0x000fc8000fffe1ff */
[----:B------:R-:W-:Y:S02]  /*1770*/  @!UP0 USHF.L.U32 UR11, UR10, 0xb, URZ ;  /* 0x0000000b0a0b8899 */ /* 0x000fe400080006ff */
[----:B------:R-:W-:Y:S02]  /*1780*/  @!UP0 USHF.L.U32 UR10, UR10, 0x1, URZ ;  /* 0x000000010a0a8899 */ /* 0x000fe400080006ff */
[----:B------:R-:W-:-:S04]  /*1790*/  @!UP0 UIADD3 UR4, UPT, UPT, -UR4, 0x100000, URZ ;  /* 0x0010000004048890 */ /* 0x000fc8000fffe1ff */
[----:B------:R-:W-:Y:S02]  /*17a0*/  @!UP0 USHF.L.U32 UR5, UR4, 0xb, URZ ;  /* 0x0000000b04058899 */ /* 0x000fe400080006ff */
[----:B------:R-:W-:Y:S01]  /*17b0*/  @!UP0 USHF.L.U32 UR4, UR4, 0x1, URZ ;  /* 0x0000000104048899 */ /* 0x000fe200080006ff */
[----:B------:R-:W-:Y:S01]  /*17c0*/  VOTEU.ALL UP0, P3 ;  /* 0x0000000000ff7886 */ /* 0x000fe20001800000 */
[----:B------:R-:W2:Y:S04]  /*17d0*/  FENCE.VIEW.ASYNC.S ;  /* 0x00000000000073c6 */ /* 0x000ea80000000000 */
[----:B--2---:R2:W4:Y:S06]  /*17e0*/  @!UP0 SYNCS.EXCH.64 URZ, [UR8+0x10000], UR10 ;  /* 0x0100000a08ff85b2 */ /* 0x00452c0008000100 */
[----:B------:R2:W4:Y:S02]  /*17f0*/  @!UP1 SYNCS.EXCH.64 URZ, [UR8+0x10020], UR4 ;  /* 0x0100200408ff95b2 */ /* 0x0005240008000100 */
[----:B----4-:R-:W-:Y:S06]  /*1800*/  BAR.SYNC.DEFER_BLOCKING 0x0 ;  /* 0x0000000000007b1d */ /* 0x010fec0000010000 */
[----:B------:R-:W-:Y:S05]  /*1810*/  @P3 BRA `(.L_x_54) ;  /* 0x00000000002c3947 */ /* 0x000fea0003800000 */
[----:B--2---:R-:W-:Y:S02]  /*1820*/  UMOV UR4, 0x1 ;  /* 0x0000000100047882 */ /* 0x004fe40000000000 */
[----:B------:R-:W-:-:S04]  /*1830*/  UIADD3 UR10, UPT, UPT, -UR4, 0x100000, URZ ;  /* 0x00100000040a7890 */ /* 0x000fc8000fffe1ff */
[----:B------:R-:W-:Y:S02]  /*1840*/  USHF.L.U32 UR11, UR10, 0xb, URZ ;  /* 0x0000000b0a0b7899 */ /* 0x000fe400080006ff */
[----:B------:R-:W-:Y:S02]  /*1850*/  USHF.L.U32 UR10, UR10, 0x1, URZ ;  /* 0x000000010a0a7899 */ /* 0x000fe400080006ff */
[----:B------:R-:W-:-:S04]  /*1860*/  UIADD3 UR4, UPT, UPT, -UR4, 0x100000, URZ ;  /* 0x0010000004047890 */ /* 0x000fc8000fffe1ff */
[----:B------:R-:W-:Y:S02]  /*1870*/  USHF.L.U32 UR5, UR4, 0xb, URZ ;  /* 0x0000000b04057899 */ /* 0x000fe400080006ff */
[----:B------:R-:W-:Y:S01]  /*1880*/  USHF.L.U32 UR4, UR4, 0x1, URZ ;  /* 0x0000000104047899 */ /* 0x000fe200080006ff */
[----:B------:R-:W2:Y:S03]  /*1890*/  FENCE.VIEW.ASYNC.S ;  /* 0x00000000000073c6 */ /* 0x000ea60000000000 */
[----:B--2---:R4:W2:Y:S08]  /*18a0*/  SYNCS.EXCH.64 URZ, [UR8+0x10008], UR10 ;  /* 0x0100080a08ff75b2 */ /* 0x0048b00008000100 */
[----:B------:R4:W3:Y:S02]  /*18b0*/  SYNCS.EXCH.64 URZ, [UR8+0x10028], UR4 ;  /* 0x0100280408ff75b2 */ /* 0x0008e40008000100 */
[----:B----4-:R-:W-:Y:S01]  /*18c0*/  NOP ;  /* 0x0000000000007918 */ /* 0x010fe20000000000 */
.L_x_54:
[----:B--2---:R-:W-:Y:S05]  /*18d0*/  BSYNC.RECONVERGENT B4 ;  /* 0x0000000000047941 */ /* 0x004fea0003800200 */
.L_x_53:
[----:B---3--:R-:W-:Y:S06]  /*18e0*/  BAR.SYNC.DEFER_BLOCKING 0x0 ;  /* 0x0000000000007b1d */ /* 0x008fec0000010000 */
[----:B------:R-:W-:Y:S04]  /*18f0*/  BSSY.RECONVERGENT B4, `(.L_x_55) ;  /* 0x000000d000047945 */ /* 0x000fe80003800200 */
[----:B------:R-:W-:Y:S05]  /*1900*/  @P3 BRA `(.L_x_56) ;  /* 0x00000000002c3947 */ /* 0x000fea0003800000 */
[----:B------:R-:W-:Y:S02]  /*1910*/  UMOV UR4, 0x1 ;  /* 0x0000000100047882 */ /* 0x000fe40000000000 */
[----:B------:R-:W-:-:S04]  /*1920*/  UIADD3 UR10, UPT, UPT, -UR4, 0x100000, URZ ;  /* 0x00100000040a7890 */ /* 0x000fc8000fffe1ff */
[----:B------:R-:W-:Y:S02]  /*1930*/  USHF.L.U32 UR11, UR10, 0xb, URZ ;  /* 0x0000000b0a0b7899 */ /* 0x000fe400080006ff */
[----:B------:R-:W-:Y:S02]  /*1940*/  USHF.L.U32 UR10, UR10, 0x1, URZ ;  /* 0x000000010a0a7899 */ /* 0x000fe400080006ff */
[----:B------:R-:W-:-:S04]  /*1950*/  UIADD3 UR4, UPT, UPT, -UR4, 0x100000, URZ ;  /* 0x0010000004047890 */ /* 0x000fc8000fffe1ff */
[----:B------:R-:W-:Y:S02]  /*1960*/  USHF.L.U32 UR5, UR4, 0xb, URZ ;  /* 0x0000000b04057899 */ /* 0x000fe400080006ff */
[----:B------:R-:W-:Y:S01]  /*1970*/  USHF.L.U32 UR4, UR4, 0x1, URZ ;  /* 0x0000000104047899 */ /* 0x000fe200080006ff */
[----:B------:R-:W2:Y:S03]  /*1980*/  FENCE.VIEW.ASYNC.S ;  /* 0x00000000000073c6 */ /* 0x000ea60000000000 */
[----:B--2---:R2:W3:Y:S08]  /*1990*/  SYNCS.EXCH.64 URZ, [UR8+0x10010], UR10 ;  /* 0x0100100a08ff75b2 */ /* 0x0044f00008000100 */
[----:B------:R2:W4:Y:S01]  /*19a0*/  SYNCS.EXCH.64 URZ, [UR8+0x10030], UR4 ;  /* 0x0100300408ff75b2 */ /* 0x0005220008000100 */
[----:B------:R-:W-:Y:S01]  /*19b0*/  NOP ;  /* 0x0000000000007918 */ /* 0x000fe20000000000 */
.L_x_56:
[----:B--2---:R-:W-:Y:S05]  /*19c0*/  BSYNC.RECONVERGENT B4 ;  /* 0x0000000000047941 */ /* 0x004fea0003800200 */
.L_x_55:
[----:B---34-:R-:W-:Y:S01]  /*19d0*/  BAR.SYNC.DEFER_BLOCKING 0x0 ;  /* 0x0000000000007b1d */ /* 0x018fe20000010000 */
[----:B------:R-:W-:Y:S01]  /*19e0*/  USHF.L.U32 UR15, UR7, 0x6, URZ ;  /* 0x00000006070f7899 */ /* 0x000fe200080006ff */
[----:B------:R-:W-:Y:S01]  /*19f0*/  ISETP.GE.AND P0, PT, R6, 0x1, PT ;  /* 0x000000010600780c */ /* 0x000fe20003f06270 */
[----:B------:R-:W-:-:S03]  /*1a00*/  USHF.L.U32 UR18, UR9, 0x6, URZ ;  /* 0x0000000609127899 */ /* 0x000fc600080006ff */
        /* <DEDUP_REMOVED lines=13> */
.L_x_58:
[----:B--2---:R-:W-:Y:S05]  /*1ae0*/  BSYNC.RECONVERGENT B4 ;  /* 0x0000000000047941 */ /* 0x004fea0003800200 */
.L_x_57:
[----:B------:R-:W-:Y:S05]  /*1af0*/  @!P0 BRA `(.L_x_59) ;  /* 0x0000000800708947 */ /* 0x000fea0003800000 */
[----:B---34-:R-:W-:Y:S01]  /*1b00*/  BAR.SYNC.DEFER_BLOCKING 0x0 ;  /* 0x0000000000007b1d */ /* 0x018fe20000010000 */
[----:B------:R-:W-:Y:S01]  /*1b10*/  @!P3 IMAD.MOV.U32 R2, RZ, RZ, 0x4000 ;  /* 0x00004000ff02b424 */ /* 0x000fe200078e00ff */
[----:B------:R-:W-:Y:S02]  /*1b20*/  ELECT P1, URZ, PT ;  /* 0x0000000000ff782f */ /* 0x000fe40003820000 */
[----:B------:R-:W-:Y:S02]  /*1b30*/  ELECT P0, URZ, PT ;  /* 0x0000000000ff782f */ /* 0x000fe40003800000 */
[C---:B------:R-:W-:Y:S01]  /*1b40*/  ISETP.LT.U32.AND P1, PT, R36.reuse, 0x20, P1 ;  /* 0x000000202400780c */ /* 0x040fe20000f21070 */
[----:B------:R-:W-:Y:S01]  /*1b50*/  UMOV UR11, UR15 ;  /* 0x0000000f000b7c82 */ /* 0x000fe20008000000 */
[----:B------:R-:W-:Y:S01]  /*1b60*/  ISETP.LT.U32.AND P0, PT, R36, 0x20, P0 ;  /* 0x000000202400780c */ /* 0x000fe20000701070 */
[----:B------:R-:W-:-:S10]  /*1b70*/  UIADD3 UR16, UPT, UPT, UR8, 0x8000, URZ ;  /* 0x0000800008107890 */ /* 0x000fd4000fffe0ff */
[----:B------:R-:W-:Y:S01]  /*1b80*/  VOTEU.ANY UP0, P1 ;  /* 0x0000000000ff7886 */ /* 0x000fe20000800100 */
[----:B------:R-:W-:Y:S01]  /*1b90*/  VOTEU.ANY UP2, P1 ;  /* 0x0000000000ff7886 */ /* 0x000fe20000840100 */
[----:B------:R-:W-:Y:S01]  /*1ba0*/  VOTEU.ANY UP1, P0 ;  /* 0x0000000000ff7886 */ /* 0x000fe20000020100 */
[----:B------:R-:W-:Y:S01]  /*1bb0*/  VOTEU.ANY UP3, P0 ;  /* 0x0000000000ff7886 */ /* 0x000fe20000060100 */
[----:B------:R2:W-:Y:S01]  /*1bc0*/  @!P3 SYNCS.ARRIVE.TRANS64 RZ, [UR8+0x10000], R2 ;  /* 0x01000002ffffb9a7 */ /* 0x0005e20008000008 */
[----:B------:R3:W-:Y:S06]  /*1bd0*/  MEMBAR.ALL.CTA ;  /* 0x0000000000007992 */ /* 0x0007ec0000008000 */
[----:B---3--:R-:W3:Y:S01]  /*1be0*/  FENCE.VIEW.ASYNC.S ;  /* 0x00000000000073c6 */ /* 0x008ee20000000000 */
[----:B------:R-:W-:Y:S01]  /*1bf0*/  @UP0 UIADD3 UR9, UPT, UPT, UR8, 0x10000, URZ ;  /* 0x0001000008090890 */ /* 0x000fe2000fffe0ff */
[----:B------:R-:W-:Y:S01]  /*1c00*/  @UP0 UMOV UR10, URZ ;  /* 0x000000ff000a0c82 */ /* 0x000fe20008000000 */
[----:B------:R-:W-:Y:S01]  /*1c10*/  @UP1 UIADD3 UR17, UPT, UPT, UR8, 0x10000, URZ ;  /* 0x0001000008111890 */ /* 0x000fe2000fffe0ff */
[----:B------:R-:W-:Y:S01]  /*1c20*/  @UP1 UMOV UR19, URZ ;  /* 0x000000ff00131c82 */ /* 0x000fe20008000000 */
[----:B------:R-:W-:Y:S01]  /*1c30*/  UISETP.NE.U32.AND UP0, UPT, UR22, URZ, UPT ;  /* 0x000000ff1600728c */ /* 0x000fe2000bf05070 */
[----:B---3--:R-:W-:Y:S06]  /*1c40*/  BAR.SYNC.DEFER_BLOCKING 0x0 ;  /* 0x0000000000007b1d */ /* 0x008fec0000010000 */
[----:B------:R2:W-:Y:S02]  /*1c50*/  @UP2 UTMALDG.2D [UR8], [UR24] ;  /* 0x00000008180025b4 */ /* 0x0005e40008008000 */
[----:B------:R-:W-:Y:S06]  /*1c60*/  BAR.SYNC.DEFER_BLOCKING 0x0 ;  /* 0x0000000000007b1d */ /* 0x000fec0000010000 */
[----:B------:R2:W-:Y:S02]  /*1c70*/  @UP3 UTMALDG.2D [UR16], [UR26] ;  /* 0x000000101a0035b4 */ /* 0x0005e40008008000 */
[----:B------:R-:W-:Y:S06]  /*1c80*/  BAR.SYNC.DEFER_BLOCKING 0x0 ;  /* 0x0000000000007b1d */ /* 0x000fec0000010000 */
[----:B------:R-:W3:Y:S02]  /*1c90*/  SYNCS.PHASECHK.TRANS64.TRYWAIT P0, [UR8+0x10000], RZ ;  /* 0x010000ffff0075a7 */ /* 0x000ee40008001108 */
[----:B--23--:R-:W-:Y:S05]  /*1ca0*/  @!P0 BRA `(.L_x_60) ;  /* 0x0000000c00dc8947 */ /* 0x00cfea0003800000 */
.L_x_78:
[----:B------:R-:W-:Y:S05]  /*1cb0*/  BRA.U UP0, `(.L_x_61) ;  /* 0x0000000100747547 */ /* 0x000fea000b800000 */
[----:B------:R-:W-:Y:S02]  /*1cc0*/  USHF.R.U32.HI UR6, URZ, 0x4, UR8 ;  /* 0x00000004ff067899 */ /* 0x000fe40008011608 */
[----:B------:R-:W-:Y:S02]  /*1cd0*/  USHF.R.U32.HI UR10, URZ, 0x4, UR16 ;  /* 0x00000004ff0a7899 */ /* 0x000fe40008011610 */
[----:B------:R-:W-:Y:S02]  /*1ce0*/  USGXT.U32 UR6, UR6, 0xe ;  /* 0x0000000e0606789a */ /* 0x000fe40008000000 */
[----:B------:R-:W-:Y:S02]  /*1cf0*/  USGXT.U32 UR10, UR10, 0xe ;  /* 0x0000000e0a0a789a */ /* 0x000fe40008000000 */
[----:B------:R-:W-:Y:S02]  /*1d00*/  UIADD3 UR34, UP0, UPT, UR6, 0x2, URZ ;  /* 0x0000000206227890 */ /* 0x000fe4000ff1e0ff */
[----:B------:R-:W-:Y:S01]  /*1d10*/  UIADD3 UR32, UP1, UPT, UR10, 0x80, URZ ;  /* 0x000000800a207890 */ /* 0x000fe2000ff3e0ff */
[----:B------:R-:W-:Y:S01]  /*1d20*/  UMOV UR4, URZ ;  /* 0x000000ff00047c82 */ /* 0x000fe20008000000 */
[----:B------:R-:W-:Y:S01]  /*1d30*/  UMOV UR5, URZ ;  /* 0x000000ff00057c82 */ /* 0x000fe20008000000 */
[----:B------:R-:W-:-:S02]  /*1d40*/  UIADD3.X UR35, UPT, UPT, UR4, 0x40004040, URZ, UP0, !UPT ;  /* 0x4000404004237890 */ /* 0x000fc400087fe4ff */
[----:B------:R-:W-:Y:S02]  /*1d50*/  UIADD3.X UR33, UPT, UPT, UR5, 0x40004040, URZ, UP1, !UPT ;  /* 0x4000404005217890 */ /* 0x000fe40008ffe4ff */
[----:B------:R-:W-:Y:S02]  /*1d60*/  UIADD3.64 UR4, UPT, UPT, UR34, 0x2, URZ ;  /* 0x0000000222047897 */ /* 0x000fe4000fffe0ff */
[----:B------:R-:W-:Y:S02]  /*1d70*/  UIADD3.64 UR16, UPT, UPT, UR32, 0x80, URZ ;  /* 0x0000008020107897 */ /* 0x000fe4000fffe0ff */
[----:B------:R-:W-:Y:S02]  /*1d80*/  UIADD3.64 UR28, UPT, UPT, UR34, 0x4, URZ ;  /* 0x00000004221c7897 */ /* 0x000fe4000fffe0ff */
[----:B------:R-:W-:Y:S01]  /*1d90*/  UIADD3.64 UR30, UPT, UPT, UR32, 0x100, URZ ;  /* 0x00000100201e7897 */ /* 0x000fe2000fffe0ff */
[----:B------:R-:W-:Y:S01]  /*1da0*/  UMOV UR36, 0x0 ;  /* 0x0000000000247882 */ /* 0x000fe20000000000 */
[----:B------:R-:W-:Y:S01]  /*1db0*/  UMOV UR37, 0x4110010 ;  /* 0x0411001000257882 */ /* 0x000fe20000000000 */
[----:B------:R-:W-:Y:S01]  /*1dc0*/  UMOV UR7, 0x40004040 ;  /* 0x4000404000077882 */ /* 0x000fe20000000000 */
[----:B------:R-:W-:Y:S01]  /*1dd0*/  UMOV UR11, 0x40004040 ;  /* 0x40004040000b7882 */ /* 0x000fe20000000000 */
[----:B------:R-:W-:Y:S01]  /*1de0*/  UMOV UR38, 0x0 ;  /* 0x0000000000267882 */ /* 0x000fe20000000000 */
[----:B------:R-:W-:Y:S01]  /*1df0*/  UMOV UR39, 0x4110010 ;  /* 0x0411001000277882 */ /* 0x000fe20000000000 */
[----:B------:R-:W-:Y:S01]  /*1e00*/  UMOV UR40, 0x0 ;  /* 0x0000000000287882 */ /* 0x000fe20000000000 */
[----:B------:R-:W-:Y:S01]  /*1e10*/  UMOV UR41, 0x4110010 ;  /* 0x0411001000297882 */ /* 0x000fe20000000000 */
[----:B------:R2:W-:Y:S01]  /*1e20*/  UTCHMMA gdesc[UR6], gdesc[UR10], tmem[UR23], tmem[UR36], idesc[UR37], !UPT ;  /* 0x00ff240a060075ea */ /* 0x0005e2000f800017 */
[----:B------:R-:W-:Y:S01]  /*1e30*/  UMOV UR42, 0x0 ;  /* 0x00000000002a7882 */ /* 0x000fe20000000000 */
[----:B------:R-:W-:Y:S01]  /*1e40*/  UMOV UR43, 0x4110010 ;  /* 0x04110010002b7882 */ /* 0x000fe20000000000 */
[----:B------:R2:W-:Y:S01]  /*1e50*/  UTCHMMA gdesc[UR34], gdesc[UR32], tmem[UR23], tmem[UR38], idesc[UR39], UPT ;  /* 0x00ff2620220075ea */ /* 0x0005e2000b800017 */
[----:B------:R2:W-:Y:S01]  /*1e60*/  UTCHMMA gdesc[UR4], gdesc[UR16], tmem[UR23], tmem[UR40], idesc[UR41], UPT ;  /* 0x00ff2810040075ea */ /* 0x0005e2000b800017 */
[----:B------:R2:W-:Y:S01]  /*1e70*/  UTCHMMA gdesc[UR28], gdesc[UR30], tmem[UR23], tmem[UR42], idesc[UR43], UPT ;  /* 0x00ff2a1e1c0075ea */ /* 0x0005e2000b800017 */
[----:B------:R-:W-:Y:S01]  /*1e80*/  NOP ;  /* 0x0000000000007918 */ /* 0x000fe20000000000 */
.L_x_61:
[----:B------:R-:W-:Y:S01]  /*1e90*/  ELECT P0, URZ, PT ;  /* 0x0000000000ff782f */ /* 0x000fe20003800000 */
[----:B--2---:R-:W-:Y:S01]  /*1ea0*/  UMOV UR4, UR12 ;  /* 0x0000000c00047c82 */ /* 0x004fe20008000000 */
[----:B------:R-:W-:Y:S02]  /*1eb0*/  UMOV UR5, URZ ;  /* 0x000000ff00057c82 */ /* 0x000fe40008000000 */
[----:B------:R-:W-:-:S13]  /*1ec0*/  ISETP.LT.U32.AND P0, PT, R36, 0x20, P0 ;  /* 0x000000202400780c */ /* 0x000fda0000701070 */
[----:B------:R-:W-:Y:S01]  /*1ed0*/  VOTEU.ANY UP0, P0 ;  /* 0x0000000000ff7886 */ /* 0x000fe20000000100 */
[----:B------:R-:W-:Y:S01]  /*1ee0*/  VOTEU.ANY UP1, P0 ;  /* 0x0000000000ff7886 */ /* 0x000fe20000020100 */
[----:B------:R-:W-:-:S03]  /*1ef0*/  ISETP.GE.U32.AND P0, PT, R6, 0x41, PT ;  /* 0x000000410600780c */ /* 0x000fc60003f06070 */
[----:B------:R-:W-:Y:S02]  /*1f00*/  @UP0 UMOV UR4, UR4 ;  /* 0x0000000400040c82 */ /* 0x000fe40008000000 */
[----:B------:R2:W-:Y:S01]  /*1f10*/  @UP1 UTCBAR [UR4], URZ ;  /* 0x000000ff040013e9 */ /* 0x0005e200080000ff */
[----:B------:R-:W-:Y:S06]  /*1f20*/  BAR.SYNC.DEFER_BLOCKING 0x0 ;  /* 0x0000000000007b1d */ /* 0x000fec0000010000 */
[----:B------:R-:W3:Y:S02]  /*1f30*/  SYNCS.PHASECHK.TRANS64.TRYWAIT P1, [UR8+0x10020], RZ ;  /* 0x010020ffff0075a7 */ /* 0x000ee40008021108 */
[----:B--23--:R-:W-:Y:S05]  /*1f40*/  @!P1 BRA `(.L_x_62) ;  /* 0x0000000c00409947 */ /* 0x00cfea0003800000 */
.L_x_79:
[----:B------:R-:W-:Y:S01]  /*1f50*/  UMOV UR4, URZ ;  /* 0x000000ff00047c82 */ /* 0x000fe20008000000 */
[----:B------:R-:W-:Y:S05]  /*1f60*/  @!P0 BRA `(.L_x_59) ;  /* 0x0000000400548947 */ /* 0x000fea0003800000 */
[----:B------:R-:W2:Y:S01]  /*1f70*/  LDCU UR29, c[0x0][0x3a0] ;  /* 0x00007400ff1d77ac */ /* 0x000ea20008000800 */
[----:B------:R-:W-:Y:S01]  /*1f80*/  UMOV UR9, 0x1 ;  /* 0x0000000100097882 */ /* 0x000fe20000000000 */
[----:B------:R-:W-:-:S05]  /*1f90*/  UMOV UR14, 0x40 ;  /* 0x00000040000e7882 */ /* 0x000fca0000000000 */
.L_x_66:
[----:B------:R-:W-:Y:S01]  /*1fa0*/  BAR.SYNC.DEFER_BLOCKING 0x0 ;  /* 0x0000000000007b1d */ /* 0x000fe20000010000 */
[----:B------:R-:W-:Y:S01]  /*1fb0*/  ULEA UR28, UR9, UR8, 0x3 ;  /* 0x00000008091c7291 */ /* 0x000fe2000f8e18ff */
[----:B------:R-:W-:Y:S01]  /*1fc0*/  @!P3 IMAD.MOV.U32 R2, RZ, RZ, 0x4000 ;  /* 0x00004000ff02b424 */ /* 0x000fe200078e00ff */
[----:B------:R-:W-:Y:S01]  /*1fd0*/  ELECT P1, URZ, PT ;  /* 0x0000000000ff782f */ /* 0x000fe20003820000 */
[----:B------:R-:W-:-:S03]  /*1fe0*/  ULEA UR12, UR9, UR8, 0xd ;  /* 0x00000008090c7291 */ /* 0x000fc6000f8e68ff */
[----:B------:R-:W-:Y:S02]  /*1ff0*/  ISETP.LT.U32.AND P1, PT, R36, 0x20, P1 ;  /* 0x000000202400780c */ /* 0x000fe40000f21070 */
[----:B------:R-:W-:Y:S01]  /*2000*/  ELECT P0, URZ, PT ;  /* 0x0000000000ff782f */ /* 0x000fe20003800000 */
[----:B------:R-:W-:-:S03]  /*2010*/  UIADD3 UR16, UPT, UPT, UR12, 0x8000, URZ ;  /* 0x000080000c107890 */ /* 0x000fc6000fffe0ff */
[----:B------:R-:W-:Y:S01]  /*2020*/  ISETP.LT.U32.AND P0, PT, R36, 0x20, P0 ;  /* 0x000000202400780c */ /* 0x000fe20000701070 */
[----:B------:R-:W-:Y:S01]  /*2030*/  UMOV UR19, UR14 ;  /* 0x0000000e00137c82 */ /* 0x000fe20008000000 */
[----:B------:R-:W-:-:S05]  /*2040*/  USHF.L.U32 UR5, UR4, 0x1f, URZ ;  /* 0x0000001f04057899 */ /* 0x000fca00080006ff */
[----:B------:R-:W-:Y:S01]  /*2050*/  VOTEU.ANY UP0, P1 ;  /* 0x0000000000ff7886 */ /* 0x000fe20000800100 */
[----:B------:R3:W-:Y:S01]  /*2060*/  @!P3 SYNCS.ARRIVE.TRANS64 RZ, [UR28+0x10000], R2 ;  /* 0x01000002ffffb9a7 */ /* 0x0007e2000800001c */
[----:B------:R4:W-:Y:S06]  /*2070*/  MEMBAR.ALL.CTA ;  /* 0x0000000000007992 */ /* 0x0009ec0000008000 */
[----:B----4-:R-:W4:Y:S01]  /*2080*/  FENCE.VIEW.ASYNC.S ;  /* 0x00000000000073c6 */ /* 0x010f220000000000 */
[----:B------:R-:W-:Y:S01]  /*2090*/  @UP0 UIADD3 UR13, UPT, UPT, UR28, 0x10000, URZ ;  /* 0x000100001c0d0890 */ /* 0x000fe2000fffe0ff */
[----:B----4-:R-:W-:Y:S01]  /*20a0*/  VOTEU.ANY UP0, P1 ;  /* 0x0000000000ff7886 */ /* 0x010fe20000800100 */
[----:B------:R-:W-:Y:S01]  /*20b0*/  VOTEU.ANY UP1, P0 ;  /* 0x0000000000ff7886 */ /* 0x000fe20000020100 */
[----:B---3--:R-:W-:-:S04]  /*20c0*/  IMAD.U32 R2, RZ, RZ, UR5 ;  /* 0x00000005ff027e24 */ /* 0x008fc8000f8e00ff */
[----:B------:R-:W-:Y:S01]  /*20d0*/  @UP1 UIADD3 UR17, UPT, UPT, UR28, 0x10000, URZ ;  /* 0x000100001c111890 */ /* 0x000fe2000fffe0ff */
[----:B------:R-:W-:Y:S01]  /*20e0*/  VOTEU.ANY UP1, P0 ;  /* 0x0000000000ff7886 */ /* 0x000fe20000020100 */
[----:B------:R-:W-:Y:S06]  /*20f0*/  BAR.SYNC.DEFER_BLOCKING 0x0 ;  /* 0x0000000000007b1d */ /* 0x000fec0000010000 */
[----:B------:R3:W-:Y:S01]  /*2100*/  @UP0 UTMALDG.2D [UR12], [UR24] ;  /* 0x0000000c180005b4 */ /* 0x0007e20008008000 */
[----:B------:R-:W-:Y:S01]  /*2110*/  UISETP.NE.U32.AND UP0, UPT, UR22, URZ, UPT ;  /* 0x000000ff1600728c */ /* 0x000fe2000bf05070 */
[----:B------:R-:W-:Y:S06]  /*2120*/  BAR.SYNC.DEFER_BLOCKING 0x0 ;  /* 0x0000000000007b1d */ /* 0x000fec0000010000 */
[----:B------:R3:W-:Y:S02]  /*2130*/  @UP1 UTMALDG.2D [UR16], [UR26] ;  /* 0x000000101a0015b4 */ /* 0x0007e40008008000 */
[----:B------:R-:W-:Y:S06]  /*2140*/  BAR.SYNC.DEFER_BLOCKING 0x0 ;  /* 0x0000000000007b1d */ /* 0x000fec0000010000 */
[----:B------:R-:W4:Y:S02]  /*2150*/  SYNCS.PHASECHK.TRANS64.TRYWAIT P0, [UR28+0x10000], R2 ;  /* 0x01000002ff0075a7 */ /* 0x000f24000800111c */
[----:B---34-:R-:W-:Y:S05]  /*2160*/  @!P0 BRA `(.L_x_63) ;  /* 0x0000000800c48947 */ /* 0x018fea0003800000 */
.L_x_80:
        /* <DEDUP_REMOVED lines=11> */
[----:B------:R-:W-:Y:S02]  /*2220*/  UIADD3 UR6, UP0, UPT, UR16, 0x2, URZ ;  /* 0x0000000210067890 */ /* 0x000fe4000ff1e0ff */
[----:B------:R-:W-:Y:S02]  /*2230*/  UIADD3 UR32, UP1, UPT, UR30, 0x80, URZ ;  /* 0x000000801e207890 */ /* 0x000fe4000ff3e0ff */
[----:B------:R-:W-:Y:S02]  /*2240*/  UIADD3 UR34, UP2, UPT, UR16, 0x4, URZ ;  /* 0x0000000410227890 */ /* 0x000fe4000ff5e0ff */
[----:B------:R-:W-:Y:S02]  /*2250*/  UIADD3 UR36, UP3, UPT, UR30, 0x100, URZ ;  /* 0x000001001e247890 */ /* 0x000fe4000ff7e0ff */
[----:B------:R-:W-:-:S02]  /*2260*/  UIADD3.X UR7, UPT, UPT, UR17, URZ, URZ, UP0, !UPT ;  /* 0x000000ff11077290 */ /* 0x000fc400087fe4ff */
[----:B------:R-:W-:Y:S02]  /*2270*/  UIADD3.X UR33, UPT, UPT, UR31, URZ, URZ, UP1, !UPT ;  /* 0x000000ff1f217290 */ /* 0x000fe40008ffe4ff */
[----:B------:R-:W-:Y:S02]  /*2280*/  UIADD3.X UR35, UPT, UPT, UR17, URZ, URZ, UP2, !UPT ;  /* 0x000000ff11237290 */ /* 0x000fe400097fe4ff */
[----:B------:R-:W-:Y:S01]  /*2290*/  UIADD3.X UR37, UPT, UPT, UR31, URZ, URZ, UP3, !UPT ;  /* 0x000000ff1f257290 */ /* 0x000fe20009ffe4ff */
        /* <DEDUP_REMOVED lines=8> */
[----:B------:R3:W-:Y:S01]  /*2320*/  UTCHMMA gdesc[UR10], gdesc[UR12], tmem[UR23], tmem[UR38], idesc[UR39], UPT ;  /* 0x00ff260c0a0075ea */ /* 0x0007e2000b800017 */
[----:B------:R-:W-:Y:S01]  /*2330*/  UMOV UR44, 0x0 ;  /* 0x00000000002c7882 */ /* 0x000fe20000000000 */
[----:B------:R-:W-:Y:S01]  /*2340*/  UMOV UR45, 0x4110010 ;  /* 0x04110010002d7882 */ /* 0x000fe20000000000 */
[----:B------:R3:W-:Y:S01]  /*2350*/  UTCHMMA gdesc[UR16], gdesc[UR30], tmem[UR23], tmem[UR40], idesc[UR41], UPT ;  /* 0x00ff281e100075ea */ /* 0x0007e2000b800017 */
[----:B------:R3:W-:Y:S01]  /*2360*/  UTCHMMA gdesc[UR6], gdesc[UR32], tmem[UR23], tmem[UR42], idesc[UR43], UPT ;  /* 0x00ff2a20060075ea */ /* 0x0007e2000b800017 */
[----:B------:R3:W-:Y:S01]  /*2370*/  UTCHMMA gdesc[UR34], gdesc[UR36], tmem[UR23], tmem[UR44], idesc[UR45], UPT ;  /* 0x00ff2c24220075ea */ /* 0x0007e2000b800017 */
[----:B------:R-:W-:Y:S01]  /*2380*/  NOP ;  /* 0x0000000000007918 */ /* 0x000fe20000000000 */
.L_x_64:
[----:B------:R-:W-:Y:S01]  /*2390*/  ELECT P0, URZ, PT ;  /* 0x0000000000ff782f */ /* 0x000fe20003800000 */
[----:B---3--:R-:W-:-:S03]  /*23a0*/  UIADD3 UR6, UPT, UPT, UR28, 0x10020, URZ ;  /* 0x000100201c067890 */ /* 0x008fc6000fffe0ff */
[----:B------:R-:W-:Y:S01]  /*23b0*/  ISETP.LT.U32.AND P0, PT, R36, 0x20, P0 ;  /* 0x000000202400780c */ /* 0x000fe20000701070 */
[----:B------:R-:W-:-:S12]  /*23c0*/  UMOV UR7, URZ ;  /* 0x000000ff00077c82 */ /* 0x000fd80008000000 */
[----:B------:R-:W-:Y:S01]  /*23d0*/  VOTEU.ANY UP0, P0 ;  /* 0x0000000000ff7886 */ /* 0x000fe20000000100 */
[----:B------:R-:W-:-:S04]  /*23e0*/  VOTEU.ANY UP1, P0 ;  /* 0x0000000000ff7886 */ /* 0x000fc80000020100 */
[----:B------:R-:W-:Y:S02]  /*23f0*/  @UP0 UMOV UR6, UR6 ;  /* 0x0000000600060c82 */ /* 0x000fe40008000000 */
[----:B------:R3:W-:Y:S01]  /*2400*/  @UP1 UTCBAR [UR6], URZ ;  /* 0x000000ff060013e9 */ /* 0x0007e200080000ff */
[----:B------:R-:W-:Y:S06]  /*2410*/  BAR.SYNC.DEFER_BLOCKING 0x0 ;  /* 0x0000000000007b1d */ /* 0x000fec0000010000 */
[----:B------:R-:W4:Y:S02]  /*2420*/  SYNCS.PHASECHK.TRANS64.TRYWAIT P0, [UR28+0x10020], R2 ;  /* 0x01002002ff0075a7 */ /* 0x000f24000800111c */
[----:B---34-:R-:W-:Y:S05]  /*2430*/  @!P0 BRA `(.L_x_65) ;  /* 0x00000008001c8947 */ /* 0x018fea0003800000 */
.L_x_81:
[----:B------:R-:W-:Y:S02]  /*2440*/  UIADD3 UR9, UPT, UPT, UR9, 0x1, URZ ;  /* 0x0000000109097890 */ /* 0x000fe4000fffe0ff */
[----:B------:R-:W-:Y:S02]  /*2450*/  UIADD3 UR14, UPT, UPT, UR14, 0x40, URZ ;  /* 0x000000400e0e7890 */ /* 0x000fe4000fffe0ff */
[----:B------:R-:W-:-:S04]  /*2460*/  UISETP.NE.U32.AND UP0, UPT, UR9, 0x4, UPT ;  /* 0x000000040900788c */ /* 0x000fc8000bf05070 */
[----:B------:R-:W-:Y:S02]  /*2470*/  USEL UR5, URZ, 0x1, UP0 ;  /* 0x00000001ff057887 */ /* 0x000fe40008000000 */
[----:B------:R-:W-:Y:S02]  /*2480*/  USEL UR9, UR9, URZ, UP0 ;  /* 0x000000ff09097287 */ /* 0x000fe40008000000 */
[----:B--2---:R-:W-:Y:S02]  /*2490*/  UISETP.GE.AND UP0, UPT, UR14, UR29, UPT ;  /* 0x0000001d0e00728c */ /* 0x004fe4000bf06270 */
[----:B------:R-:W-:-:S07]  /*24a0*/  ULOP3.LUT UR4, UR4, UR5, URZ, 0x3c, !UPT ;  /* 0x0000000504047292 */ /* 0x000fce000f8e3cff */
[----:B------:R-:W-:Y:S05]  /*24b0*/  BRA.U !UP0, `(.L_x_66) ;  /* 0xfffffff908b87547 */ /* 0x000fea000b83ffff */
.L_x_59:
[----:B---34-:R-:W-:Y:S01]  /*24c0*/  BAR.SYNC.DEFER_BLOCKING 0x0 ;  /* 0x0000000000007b1d */ /* 0x018fe20000010000 */
[----:B------:R-:W-:-:S05]  /*24d0*/  IMAD.SHL.U32 R2, R0, 0x40, RZ ;  /* 0x0000004000027824 */ /* 0x000fca00078e00ff */
[----:B------:R-:W-:Y:S04]  /*24e0*/  BSSY.RECONVERGENT B4, `(.L_x_67) ;  /* 0x0000004000047945 */ /* 0x000fe80003800200 */
[----:B------:R-:W-:Y:S05]  /*24f0*/  @P3 BRA `(.L_x_68) ;  /* 0x0000000000083947 */ /* 0x000fea0003800000 */
[----:B------:R-:W2:Y:S02]  /*2500*/  SYNCS.CCTL.IV [UR8+0x10000] ;  /* 0x01000000ff0079b1 */ /* 0x000ea40008000008 */
[----:B--2---:R-:W2:Y:S02]  /*2510*/  SYNCS.CCTL.IV [UR8+0x10020] ;  /* 0x01002000ff0079b1 */ /* 0x004ea40008000008 */
.L_x_68:
[----:B------:R-:W-:Y:S05]  /*2520*/  BSYNC.RECONVERGENT B4 ;  /* 0x0000000000047941 */ /* 0x000fea0003800200 */
.L_x_67:
[----:B--2---:R-:W-:Y:S06]  /*2530*/  BAR.SYNC.DEFER_BLOCKING 0x0 ;  /* 0x0000000000007b1d */ /* 0x004fec0000010000 */
[----:B------:R-:W-:Y:S04]  /*2540*/  BSSY.RECONVERGENT B4, `(.L_x_69) ;  /* 0x0000004000047945 */ /* 0x000fe80003800200 */
[----:B------:R-:W-:Y:S05]  /*2550*/  @P3 BRA `(.L_x_70) ;  /* 0x0000000000083947 */ /* 0x000fea0003800000 */
[----:B------:R-:W2:Y:S02]  /*2560*/  SYNCS.CCTL.IV [UR8+0x10008] ;  /* 0x01000800ff0079b1 */ /* 0x000ea40008000008 */
[----:B--2---:R-:W2:Y:S02]  /*2570*/  SYNCS.CCTL.IV [UR8+0x10028] ;  /* 0x01002800ff0079b1 */ /* 0x004ea40008000008 */
.L_x_70:
[----:B------:R-:W-:Y:S05]  /*2580*/  BSYNC.RECONVERGENT B4 ;  /* 0x0000000000047941 */ /* 0x000fea0003800200 */
.L_x_69:
[----:B--2---:R-:W-:Y:S06]  /*2590*/  BAR.SYNC.DEFER_BLOCKING 0x0 ;  /* 0x0000000000007b1d */ /* 0x004fec0000010000 */
[----:B------:R-:W-:Y:S04]  /*25a0*/  BSSY.RECONVERGENT B4, `(.L_x_71) ;  /* 0x0000004000047945 */ /* 0x000fe80003800200 */
[----:B------:R-:W-:Y:S05]  /*25b0*/  @P3 BRA `(.L_x_72) ;  /* 0x0000000000083947 */ /* 0x000fea0003800000 */
[----:B------:R-:W2:Y:S02]  /*25c0*/  SYNCS.CCTL.IV [UR8+0x10010] ;  /* 0x01001000ff0079b1 */ /* 0x000ea40008000008 */
[----:B--2---:R-:W2:Y:S02]  /*25d0*/  SYNCS.CCTL.IV [UR8+0x10030] ;  /* 0x01003000ff0079b1 */ /* 0x004ea40008000008 */
.L_x_72:
[----:B------:R-:W-:Y:S05]  /*25e0*/  BSYNC.RECONVERGENT B4 ;  /* 0x0000000000047941 */ /* 0x000fea0003800200 */
.L_x_71:
[----:B--2---:R-:W-:Y:S06]  /*25f0*/  BAR.SYNC.DEFER_BLOCKING 0x0 ;  /* 0x0000000000007b1d */ /* 0x004fec0000010000 */
[----:B------:R-:W-:Y:S04]  /*2600*/  BSSY.RECONVERGENT B4, `(.L_x_73) ;  /* 0x0000004000047945 */ /* 0x000fe80003800200 */
[----:B------:R-:W-:Y:S05]  /*2610*/  @P3 BRA `(.L_x_74) ;  /* 0x0000000000083947 */ /* 0x000fea0003800000 */
[----:B------:R-:W2:Y:S02]  /*2620*/  SYNCS.CCTL.IV [UR8+0x10018] ;  /* 0x01001800ff0079b1 */ /* 0x000ea40008000008 */
[----:B--2---:R-:W2:Y:S02]  /*2630*/  SYNCS.CCTL.IV [UR8+0x10038] ;  /* 0x01003800ff0079b1 */ /* 0x004ea40008000008 */
.L_x_74:
[----:B------:R-:W-:Y:S05]  /*2640*/  BSYNC.RECONVERGENT B4 ;  /* 0x0000000000047941 */ /* 0x000fea0003800200 */
.L_x_73:
[----:B------:R-:W-:Y:S01]  /*2650*/  USHF.L.U32 UR22, UR22, 0x15, URZ ;  /* 0x0000001516167899 */ /* 0x000fe200080006ff */
[----:B-----5:R-:W-:Y:S01]  /*2660*/  IMAD.SHL.U32 R3, R0, 0x10, RZ ;  /* 0x0000001000037824 */ /* 0x020fe200078e00ff */
[----:B------:R-:W-:Y:S01]  /*2670*/  LOP3.LUT R2, R2, 0x1800, RZ, 0xc0, !PT ;  /* 0x0000180002027812 */ /* 0x000fe200078ec0ff */
[C---:B------:R-:W-:Y:S01]  /*2680*/  IMAD.SHL.U32 R4, R0.reuse, 0x4, RZ ;  /* 0x0000000400047824 */ /* 0x040fe200078e00ff */
[----:B------:R-:W-:Y:S01]  /*2690*/  ULOP3.LUT UR22, UR22, 0x600000, URZ, 0xc0, !UPT ;  /* 0x0060000016167892 */ /* 0x000fe2000f8ec0ff */
[----:B------:R-:W-:Y:S01]  /*26a0*/  IMAD.SHL.U32 R0, R0, 0x80, RZ ;  /* 0x0000008000007824 */ /* 0x000fe200078e00ff */
[----:B------:R-:W-:Y:S02]  /*26b0*/  LOP3.LUT R3, R2, 0x70, R3, 0xf8, !PT ;  /* 0x0000007002037812 */ /* 0x000fe400078ef803 */
[----:B------:R-:W-:Y:S01]  /*26c0*/  ELECT P0, URZ, PT ;  /* 0x0000000000ff782f */ /* 0x000fe20003800000 */
[----:B------:R-:W-:Y:S01]  /*26d0*/  UIADD3 UR22, UPT, UPT, UR23, UR22, URZ ;  /* 0x0000001617167290 */ /* 0x000fe2000fffe0ff */
[----:B------:R-:W-:Y:S01]  /*26e0*/  LOP3.LUT R3, R3, 0x40, R4, 0x78, !PT ;  /* 0x0000004003037812 */ /* 0x000fe200078e7804 */
[----:B------:R-:W-:Y:S01]  /*26f0*/  UMOV UR9, UR18 ;  /* 0x0000001200097c82 */ /* 0x000fe20008000000 */
[----:B------:R-:W-:Y:S01]  /*2700*/  ISETP.LT.U32.AND P0, PT, R36, 0x20, P0 ;  /* 0x000000202400780c */ /* 0x000fe20000701070 */
[----:B------:R-:W-:Y:S01]  /*2710*/  UMOV UR10, UR15 ;  /* 0x0000000f000a7c82 */ /* 0x000fe20008000000 */
[----:B------:R-:W-:-:S04]  /*2720*/  LOP3.LUT R0, R3, 0x780, R0, 0xf8, !PT ;  /* 0x0000078003007812 */ /* 0x000fc800078ef800 */
[----:B------:R-:W-:Y:S01]  /*2730*/  LDTM.16dp32bit_t0_t15.x32 R4, tmem[UR22] ;  /* 0x00000016000479ee */ /* 0x000fe20008a80000 */
[----:B------:R-:W3:Y:S01]  /*2740*/  LDTM.16dp32bit_t16_t31.x32 R4, tmem[UR22+0x20] ;  /* 0x00002016000479ee */ /* 0x000ee20008aa0000 */
[C---:B------:R-:W-:Y:S01]  /*2750*/  LOP3.LUT R2, R0.reuse, 0x10, RZ, 0x3c, !PT ;  /* 0x0000001000027812 */ /* 0x040fe200078e3cff */
[----:B------:R-:W-:Y:S01]  /*2760*/  NOP ;  /* 0x0000000000007918 */ /* 0x000fe20000000000 */
[----:B------:R-:W-:-:S03]  /*2770*/  LOP3.LUT R3, R0, 0x20, RZ, 0x3c, !PT ;  /* 0x0000002000037812 */ /* 0x000fc600078e3cff */
[----:B---3--:R-:W-:Y:S01]  /*2780*/  VOTEU.ANY UP1, P0 ;  /* 0x0000000000ff7886 */ /* 0x008fe20000020100 */
[----:B------:R-:W-:Y:S01]  /*2790*/  VOTEU.ANY UP0, P0 ;  /* 0x0000000000ff7886 */ /* 0x000fe20000000100 */
[----:B------:R-:W-:Y:S02]  /*27a0*/  F2FP.F16.F32.PACK_AB R4, R5, R4 ;  /* 0x000000040504723e */ /* 0x000fe400000000ff */
[----:B------:R-:W-:Y:S02]  /*27b0*/  F2FP.F16.F32.PACK_AB R5, R7, R6 ;  /* 0x000000060705723e */ /* 0x000fe400000000ff */
[----:B------:R-:W-:Y:S02]  /*27c0*/  F2FP.F16.F32.PACK_AB R12, R13, R12 ;  /* 0x0000000c0d0c723e */ /* 0x000fe400000000ff */
[----:B------:R-:W-:Y:S02]  /*27d0*/  F2FP.F16.F32.PACK_AB R6, R9, R8 ;  /* 0x000000080906723e */ /* 0x000fe400000000ff */
[----:B------:R-:W-:-:S02]  /*27e0*/  F2FP.F16.F32.PACK_AB R7, R11, R10 ;  /* 0x0000000a0b07723e */ /* 0x000fc400000000ff */
[----:B------:R-:W-:Y:S02]  /*27f0*/  F2FP.F16.F32.PACK_AB R13, R15, R14 ;  /* 0x0000000e0f0d723e */ /* 0x000fe400000000ff */
[----:B------:R-:W-:Y:S01]  /*2800*/  F2FP.F16.F32.PACK_AB R20, R21, R20 ;  /* 0x000000141514723e */ /* 0x000fe200000000ff */
[----:B--2---:R2:W-:Y:S01]  /*2810*/  STS.128 [R0+UR8], R4 ;  /* 0x0000000400007988 */ /* 0x0045e20008000c08 */
[----:B------:R-:W-:Y:S02]  /*2820*/  F2FP.F16.F32.PACK_AB R14, R17, R16 ;  /* 0x00000010110e723e */ /* 0x000fe400000000ff */
[----:B------:R-:W-:Y:S02]  /*2830*/  F2FP.F16.F32.PACK_AB R15, R19, R18 ;  /* 0x00000012130f723e */ /* 0x000fe400000000ff */
[----:B------:R-:W-:Y:S02]  /*2840*/  F2FP.F16.F32.PACK_AB R21, R23, R22 ;  /* 0x000000161715723e */ /* 0x000fe400000000ff */
[----:B------:R-:W-:Y:S01]  /*2850*/  F2FP.F16.F32.PACK_AB R28, R29, R28 ;  /* 0x0000001c1d1c723e */ /* 0x000fe200000000ff */
[----:B------:R2:W-:Y:S01]  /*2860*/  STS.128 [R2+UR8], R12 ;  /* 0x0000000c02007988 */ /* 0x0005e20008000c08 */
[----:B------:R-:W-:-:S02]  /*2870*/  F2FP.F16.F32.PACK_AB R22, R25, R24 ;  /* 0x000000181916723e */ /* 0x000fc400000000ff */
[----:B------:R-:W-:Y:S02]  /*2880*/  F2FP.F16.F32.PACK_AB R23, R27, R26 ;  /* 0x0000001a1b17723e */ /* 0x000fe400000000ff */
[----:B------:R-:W-:Y:S02]  /*2890*/  F2FP.F16.F32.PACK_AB R29, R31, R30 ;  /* 0x0000001e1f1d723e */ /* 0x000fe400000000ff */
[----:B------:R-:W-:Y:S01]  /*28a0*/  F2FP.F16.F32.PACK_AB R30, R33, R32 ;  /* 0x00000020211e723e */ /* 0x000fe200000000ff */
[----:B------:R2:W-:Y:S01]  /*28b0*/  STS.128 [R3+UR8], R20 ;  /* 0x0000001403007988 */ /* 0x0005e20008000c08 */
[----:B------:R-:W-:Y:S02]  /*28c0*/  F2FP.F16.F32.PACK_AB R31, R35, R34 ;  /* 0x00000022231f723e */ /* 0x000fe400000000ff */
[----:B------:R-:W-:-:S05]  /*28d0*/  LOP3.LUT R8, R0, 0x30, RZ, 0x3c, !PT ;  /* 0x0000003000087812 */ /* 0x000fca00078e3cff */
[----:B------:R2:W-:Y:S01]  /*28e0*/  STS.128 [R8+UR8], R28 ;  /* 0x0000001c08007988 */ /* 0x0005e20008000c08 */
[----:B------:R3:W-:Y:S06]  /*28f0*/  MEMBAR.ALL.CTA ;  /* 0x0000000000007992 */ /* 0x0007ec0000008000 */
[----:B---3--:R-:W3:Y:S02]  /*2900*/  FENCE.VIEW.ASYNC.S ;  /* 0x00000000000073c6 */ /* 0x008ee40000000000 */
[----:B---3--:R-:W-:Y:S06]  /*2910*/  BAR.SYNC.DEFER_BLOCKING 0x0 ;  /* 0x0000000000007b1d */ /* 0x008fec0000010000 */
[----:B------:R2:W-:Y:S01]  /*2920*/  @UP1 UTMASTG.2D [UR8], [UR20] ;  /* 0x00000008140013b5 */ /* 0x0005e20008008000 */
[----:B------:R0:W-:Y:S01]  /*2930*/  UTMACMDFLUSH ;  /* 0x00000000000079b7 */ /* 0x0001e20000000000 */
[----:B------:R-:W-:-:S04]  /*2940*/  DEPBAR.LE SB0, 0x0 ;  /* 0x000080000000791a */ /* 0x000fc80000000000 */
[----:B------:R-:W-:Y:S08]  /*2950*/  BAR.SYNC.DEFER_BLOCKING 0x0 ;  /* 0x0000000000007b1d */ /* 0x000ff00000010000 */
[----:B------:R-:W-:Y:S06]  /*2960*/  BAR.SYNC.DEFER_BLOCKING 0x0 ;  /* 0x0000000000007b1d */ /* 0x000fec0000010000 */
[----:B--2---:R-:W-:Y:S05]  /*2970*/  @P2 BRA `(.L_x_75) ;  /* 0x0000000000a02947 */ /* 0x004fea0003800000 */
[----:B------:R-:W2:Y:S01]  /*2980*/  S2UR UR5, SR_CgaCtaId ;  /* 0x00000000000579c3 */ /* 0x000ea20000008800 */
[----:B------:R-:W-:Y:S01]  /*2990*/  NOP ;  /* 0x0000000000007918 */ /* 0x000fe20000000000 */
[----:B------:R-:W-:Y:S01]  /*29a0*/  UMOV UR4, 0x50 ;  /* 0x0000005000047882 */ /* 0x000fe20000000000 */
[----:B------:R-:W-:Y:S02]  /*29b0*/  IMAD.U32 R0, RZ, RZ, UR23 ;  /* 0x00000017ff007e24 */ /* 0x000fe4000f8e00ff */
[----:B------:R-:W-:Y:S02]  /*29c0*/  IMAD.MOV.U32 R3, RZ, RZ, 0x3 ;  /* 0x00000003ff037424 */ /* 0x000fe400078e00ff */
[----:B------:R-:W-:Y:S01]  /*29d0*/  IMAD.MOV.U32 R7, RZ, RZ, 0x1 ;  /* 0x00000001ff077424 */ /* 0x000fe200078e00ff */
[----:B------:R-:W-:-:S04]  /*29e0*/  LOP3.LUT R0, R0, 0xffff, RZ, 0xc0, !PT ;  /* 0x0000ffff00007812 */ /* 0x000fc800078ec0ff */
[----:B------:R-:W-:-:S05]  /*29f0*/  SHF.R.U32.HI R0, RZ, 0x5, R0 ;  /* 0x00000005ff007819 */ /* 0x000fca0000011600 */
[----:B------:R-:W-:Y:S01]  /*2a00*/  VIADD R2, R0, 0x10 ;  /* 0x0000001000027836 */ /* 0x000fe20000000000 */
[----:B------:R-:W-:Y:S01]  /*2a10*/  SHF.L.U32 R0, R3, R0, RZ ;  /* 0x0000000003007219 */ /* 0x000fe200000006ff */
[----:B--2---:R-:W-:-:S03]  /*2a20*/  ULEA UR6, UR5, UR4, 0x18 ;  /* 0x0000000405067291 */ /* 0x004fc6000f8ec0ff */
[----:B------:R-:W-:-:S04]  /*2a30*/  SHF.L.U32 R3, R7, R2, RZ ;  /* 0x0000000207037219 */ /* 0x000fc800000006ff */
[----:B------:R-:W-:Y:S02]  /*2a40*/  LOP3.LUT R0, R3, R0, RZ, 0xfc, !PT ;  /* 0x0000000003007212 */ /* 0x000fe400078efcff */
[----:B------:R-:W2:Y:S02]  /*2a50*/  LDS R5, [UR6] ;  /* 0x00000006ff057984 */ /* 0x000ea40008000800 */
[C---:B------:R-:W-:Y:S02]  /*2a60*/  LOP3.LUT R2, R0.reuse, 0xffff, RZ, 0xc0, !PT ;  /* 0x0000ffff00027812 */ /* 0x040fe400078ec0ff */
[----:B--2---:R-:W-:-:S04]  /*2a70*/  LOP3.LUT R3, R0, 0xffff, R5, 0x80, !PT ;  /* 0x0000ffff00037812 */ /* 0x004fc800078e8005 */
[----:B------:R-:W-:-:S13]  /*2a80*/  ISETP.NE.AND P0, PT, R3, R2, PT ;  /* 0x000000020300720c */ /* 0x000fda0003f05270 */
[----:B------:R-:W-:Y:S05]  /*2a90*/  @P0 BRA `(.L_x_76) ;  /* 0x0000000000500947 */ /* 0x000fea0003800000 */
[----:B------:R-:W-:Y:S02]  /*2aa0*/  SHF.R.U32.HI R5, RZ, 0x10, R5 ;  /* 0x00000010ff057819 */ /* 0x000fe40000011605 */
[----:B------:R-:W-:-:S04]  /*2ab0*/  SHF.R.U32.HI R2, RZ, 0x10, R0 ;  /* 0x00000010ff027819 */ /* 0x000fc80000011600 */
[----:B------:R-:W-:-:S04]  /*2ac0*/  LOP3.LUT R5, R5, R2, RZ, 0xc0, !PT ;  /* 0x0000000205057212 */ /* 0x000fc800078ec0ff */
[----:B------:R-:W-:-:S13]  /*2ad0*/  ISETP.NE.AND P0, PT, R5, R2, PT ;  /* 0x000000020500720c */ /* 0x000fda0003f05270 */
[----:B------:R-:W-:Y:S05]  /*2ae0*/  @P0 BRA `(.L_x_77) ;  /* 0x0000000000300947 */ /* 0x000fea0003800000 */
[----:B------:R-:W-:Y:S01]  /*2af0*/  R2UR UR4, R0 ;  /* 0x00000000000472ca */ /* 0x000fe200000e0000 */
[----:B------:R-:W-:Y:S01]  /*2b00*/  VOTEU.ANY UR5, UPT, PT ;  /* 0x0000000000057886 */ /* 0x000fe200038e0100 */
[----:B------:R-:W2:Y:S01]  /*2b10*/  S2R R0, SR_LANEID ;  /* 0x0000000000007919 */ /* 0x000ea20000000000 */
[----:B------:R-:W-:-:S10]  /*2b20*/  UFLO.U32 UR5, UR5 ;  /* 0x00000005000572bd */ /* 0x000fd400080e0000 */
[----:B------:R-:W-:-:S06]  /*2b30*/  ULOP3.LUT UR4, URZ, UR4, URZ, 0x33, !UPT ;  /* 0x00000004ff047292 */ /* 0x000fcc000f8e33ff */
[----:B------:R-:W-:-:S04]  /*2b40*/  IMAD.U32 R2, RZ, RZ, UR4 ;  /* 0x00000004ff027e24 */ /* 0x000fc8000f8e00ff */
[----:B------:R-:W3:Y:S02]  /*2b50*/  REDUX UR7, R2 ;  /* 0x00000000020773c4 */ /* 0x000ee40000000000 */
[----:B------:R4:W-:Y:S01]  /*2b60*/  UTCATOMSWS.AND URZ, UR4 ;  /* 0x0000000400ff79e3 */ /* 0x0009e20008000000 */
[----:B--2---:R-:W-:Y:S01]  /*2b70*/  ISETP.EQ.U32.AND P0, PT, R0, UR5, PT ;  /* 0x0000000500007c0c */ /* 0x004fe2000bf02070 */
[----:B---3--:R-:W-:-:S12]  /*2b80*/  IMAD.U32 R0, RZ, RZ, UR7 ;  /* 0x00000007ff007e24 */ /* 0x008fd8000f8e00ff */
[----:B------:R4:W-:Y:S01]  /*2b90*/  @P0 ATOMS.AND RZ, [UR6], R0 ;  /* 0x00000000ffff098c */ /* 0x0009e2000a800006 */
[----:B------:R-:W-:Y:S05]  /*2ba0*/  BRA `(.L_x_75) ;  /* 0x0000000000147947 */ /* 0x000fea0003800000 */
.L_x_77:
[----:B------:R-:W-:-:S07]  /*2bb0*/  MOV R2, 0x2bd0 ;  /* 0x00002bd000027802 */ /* 0x000fce0000000f00 */
[----:B-1----:R-:W-:Y:S05]  /*2bc0*/  CALL.REL.NOINC `($__internal_0_$__cuda_sm10x_tcgen05_guardrail_trap_col_being_dealloced_not_returned_by_alloc) ;  /* 0x0000000000447944 */ /* 0x002fea0003c00000 */
[----:B------:R-:W-:Y:S05]  /*2bd0*/  BRA `(.L_x_75) ;  /* 0x0000000000087947 */ /* 0x000fea0003800000 */
.L_x_76:
[----:B------:R-:W-:-:S07]  /*2be0*/  MOV R2, 0x2c00 ;  /* 0x00002c0000027802 */ /* 0x000fce0000000f00 */
[----:B-1----:R-:W-:Y:S05]  /*2bf0*/  CALL.REL.NOINC `($__internal_2_$__cuda_sm10x_tcgen05_guardrail_trap_unallocated_columns_being_dealloced) ;  /* 0x0000000000507944 */ /* 0x002fea0003c00000 */
.L_x_75:
[----:B------:R-:W-:Y:S01]  /*2c00*/  NOP ;  /* 0x0000000000007918 */ /* 0x000fe20000000000 */
[----:B----4-:R-:W-:Y:S05]  /*2c10*/  EXIT ;  /* 0x000000000000794d */ /* 0x010fea0003800000 */
.L_x_60:
[----:B------:R-:W2:Y:S02]  /*2c20*/  SYNCS.PHASECHK.TRANS64.TRYWAIT P0, [UR8+0x10000], RZ ;  /* 0x010000ffff0075a7 */ /* 0x000ea40008001108 */
[----:B--2---:R-:W-:Y:S05]  /*2c30*/  @!P0 BRA `(.L_x_60) ;  /* 0xfffffffc00f88947 */ /* 0x004fea000383ffff */
[----:B------:R-:W-:Y:S05]  /*2c40*/  BRA `(.L_x_78) ;  /* 0xfffffff000187947 */ /* 0x000fea000383ffff */
.L_x_62:
[----:B------:R-:W2:Y:S02]  /*2c50*/  SYNCS.PHASECHK.TRANS64.TRYWAIT P1, [UR8+0x10020], RZ ;  /* 0x010020ffff0075a7 */ /* 0x000ea40008021108 */
[----:B--2---:R-:W-:Y:S05]  /*2c60*/  @!P1 BRA `(.L_x_62) ;  /* 0xfffffffc00f89947 */ /* 0x004fea000383ffff */
[----:B------:R-:W-:Y:S05]  /*2c70*/  BRA `(.L_x_79) ;  /* 0xfffffff000b47947 */ /* 0x000fea000383ffff */
.L_x_63:
[----:B------:R-:W3:Y:S02]  /*2c80*/  SYNCS.PHASECHK.TRANS64.TRYWAIT P0, [UR28+0x10000], R2 ;  /* 0x01000002ff0075a7 */ /* 0x000ee4000800111c */
[----:B---3--:R-:W-:Y:S05]  /*2c90*/  @!P0 BRA `(.L_x_63) ;  /* 0xfffffffc00f88947 */ /* 0x008fea000383ffff */
[----:B------:R-:W-:Y:S05]  /*2ca0*/  BRA `(.L_x_80) ;  /* 0xfffffff400307947 */ /* 0x000fea000383ffff */
.L_x_65:
[----:B------:R-:W3:Y:S02]  /*2cb0*/  SYNCS.PHASECHK.TRANS64.TRYWAIT P0, [UR28+0x10020], R2 ;  /* 0x01002002ff0075a7 */ /* 0x000ee4000800111c */
[----:B---3--:R-:W-:Y:S05]  /*2cc0*/  @!P0 BRA `(.L_x_65) ;  /* 0xfffffffc00f88947 */ /* 0x008fea000383ffff */
[----:B------:R-:W-:Y:S05]  /*2cd0*/  BRA `(.L_x_81) ;  /* 0xfffffff400d87947 */ /* 0x000fea000383ffff */
        .weak           $__internal_0_$__cuda_sm10x_tcgen05_guardrail_trap_col_being_dealloced_not_returned_by_alloc
        .type           $__internal_0_$__cuda_sm10x_tcgen05_guardrail_trap_col_being_dealloced_not_returned_by_alloc,@function
        .size           $__internal_0_$__cuda_sm10x_tcgen05_guardrail_trap_col_being_dealloced_not_returned_by_alloc,($__internal_1_$__cuda_sm10x_tcgen05_guardrail_trap_phase_invalid_during_alloc - $__internal_0_$__cuda_sm10x_tcgen05_guardrail_trap_col_being_dealloced_not_returned_by_alloc)
$__internal_0_$__cuda_sm10x_tcgen05_guardrail_trap_col_being_dealloced_not_returned_by_alloc:
[----:B------:R-:W-:Y:S05]  /*2ce0*/  BPT.TRAP 0x1 ;  /* 0x000000040000795c */ /* 0x000fea0000300000 */
[----:B------:R-:W-:-:S04]  /*2cf0*/  IMAD.MOV.U32 R3, RZ, RZ, 0x0 ;  /* 0x00000000ff037424 */ /* 0x000fc800078e00ff */
[----:B------:R-:W-:Y:S05]  /*2d00*/  RET.REL.NODEC R2 `(gluon_tcgen05) ;  /* 0xffffffd002bc7950 */ /* 0x000fea0003c3ffff */
        .weak           $__internal_1_$__cuda_sm10x_tcgen05_guardrail_trap_phase_invalid_during_alloc
        .type           $__internal_1_$__cuda_sm10x_tcgen05_guardrail_trap_phase_invalid_during_alloc,@function
        .size           $__internal_1_$__cuda_sm10x_tcgen05_guardrail_trap_phase_invalid_during_alloc,($__internal_2_$__cuda_sm10x_tcgen05_guardrail_trap_unallocated_columns_being_dealloced - $__internal_1_$__cuda_sm10x_tcgen05_guardrail_trap_phase_invalid_during_alloc)
$__internal_1_$__cuda_sm10x_tcgen05_guardrail_trap_phase_invalid_during_alloc:
[----:B------:R-:W-:Y:S05]  /*2d10*/  BPT.TRAP 0x1 ;  /* 0x000000040000795c */ /* 0x000fea0000300000 */
[----:B------:R-:W-:-:S04]  /*2d20*/  IMAD.MOV.U32 R3, RZ, RZ, 0x0 ;  /* 0x00000000ff037424 */ /* 0x000fc800078e00ff */
[----:B------:R-:W-:Y:S05]  /*2d30*/  RET.REL.NODEC R2 `(gluon_tcgen05) ;  /* 0xffffffd002b07950 */ /* 0x000fea0003c3ffff */
        .weak           $__internal_2_$__cuda_sm10x_tcgen05_guardrail_trap_unallocated_columns_being_dealloced
        .type           $__internal_2_$__cuda_sm10x_tcgen05_guardrail_trap_unallocated_columns_being_dealloced,@function
        .size           $__internal_2_$__cuda_sm10x_tcgen05_guardrail_trap_unallocated_columns_being_dealloced,(.L_x_85 - $__internal_2_$__cuda_sm10x_tcgen05_guardrail_trap_unallocated_columns_being_dealloced)
$__internal_2_$__cuda_sm10x_tcgen05_guardrail_trap_unallocated_columns_being_dealloced:
[----:B------:R-:W-:Y:S05]  /*2d40*/  BPT.TRAP 0x1 ;  /* 0x000000040000795c */ /* 0x000fea0000300000 */
[----:B------:R-:W-:-:S04]  /*2d50*/  IMAD.MOV.U32 R3, RZ, RZ, 0x0 ;  /* 0x00000000ff037424 */ /* 0x000fc800078e00ff */
[----:B------:R-:W-:Y:S05]  /*2d60*/  RET.REL.NODEC R2 `(gluon_tcgen05) ;  /* 0xffffffd002a47950 */ /* 0x000fea0003c3ffff */
.L_x_82:
[----:B------:R-:W-:-:S00]  /*2d70*/  BRA `(.L_x_82) ;  /* 0xfffffffc00fc7947 */ /* 0x000fc0000383ffff */
[----:B------:R-:W-:-:S00]  /*2d80*/  NOP ;  /* 0x0000000000007918 */ /* 0x000fc00000000000 */
[----:B------:R-:W-:-:S00]  /*2d90*/  NOP ;  /* 0x0000000000007918 */ /* 0x000fc00000000000 */
[----:B------:R-:W-:-:S00]  /*2da0*/  NOP ;  /* 0x0000000000007918 */ /* 0x000fc00000000000 */
[----:B------:R-:W-:-:S00]  /*2db0*/  NOP ;  /* 0x0000000000007918 */ /* 0x000fc00000000000 */
[----:B------:R-:W-:-:S00]  /*2dc0*/  NOP ;  /* 0x0000000000007918 */ /* 0x000fc00000000000 */
[----:B------:R-:W-:-:S00]  /*2dd0*/  NOP ;  /* 0x0000000000007918 */ /* 0x000fc00000000000 */
[----:B------:R-:W-:-:S00]  /*2de0*/  NOP ;  /* 0x0000000000007918 */ /* 0x000fc00000000000 */
[----:B------:R-:W-:-:S00]  /*2df0*/  NOP ;  /* 0x0000000000007918 */ /* 0x000fc00000000000 */
.L_x_85:


//--------------------- .nv.shared.gluon_tcgen05  --------------------------
	.section	.nv.shared.gluon_tcgen05,"aw",@nobits
	.sectionflags	@""
	.align	16
	.zero		1024


//--------------------- .nv.shared.reserved.0     --------------------------
	.section	.nv.shared.reserved.0,"aw",@nobits
	.align	8
	.weak		__nv_reservedSMEM_offset_0_alias
	.size		__nv_reservedSMEM_offset_0_alias, 0, 64
	.other		__nv_reservedSMEM_offset_0_alias,@"STO_CUDA_RESERVED_SHARED STV_DEFAULT"
__nv_reservedSMEM_offset_0_alias:
	.zero		0
.nv.shared.reserved.0:
	.zero		64
	.weak		__nv_reservedSMEM_allocation_phase
	.type		__nv_reservedSMEM_allocation_phase,@object
	.size		__nv_reservedSMEM_allocation_phase,(.L_0 - __nv_reservedSMEM_allocation_phase)
__nv_reservedSMEM_allocation_phase:
	.zero		1
.L_0:
	.zero		7
	.weak		__nv_reservedSMEM_devtool_atexit_pc
	.type		__nv_reservedSMEM_devtool_atexit_pc,@object
	.size		__nv_reservedSMEM_devtool_atexit_pc,(__nv_reservedSMEM_allocation_mask - __nv_reservedSMEM_devtool_atexit_pc)
__nv_reservedSMEM_devtool_atexit_pc:
	.zero		8
	.weak		__nv_reservedSMEM_allocation_mask
	.type		__nv_reservedSMEM_allocation_mask,@object
	.size		__nv_reservedSMEM_allocation_mask,(.L_2 - __nv_reservedSMEM_allocation_mask)
__nv_reservedSMEM_allocation_mask:
	.zero		4
.L_2:


//--------------------- .nv.constant0.gluon_tcgen05 --------------------------
	.section	.nv.constant0.gluon_tcgen05,"a",@progbits
	.sectionflags	@""
	.align	4
.nv.constant0.gluon_tcgen05:
	.zero		976


//--------------------- SYMBOLS --------------------------

	.type		.nv.reservedSmem.offset0,@object
	.size		.nv.reservedSmem.offset0,0x4
	.type		.nv.reservedSmem.cap,@object
	.size		.nv.reservedSmem.cap,0x4
